	.target	sm_100a

	.elftype	@"ET_EXEC"


//--------------------- .note.nv.tkinfo           --------------------------
	.section	.note.nv.tkinfo,"",@"SHT_NOTE"
	.sectionflags	@"SHF_NOTE_NV_TKINFO"
	.tkinfo
        /*0018*/ 	.word	0x00000002
        /*0030*/ 	.string	""
        /*0030*/ 	.string	"ptxas"
        /*0030*/ 	.string	"Cuda compilation tools, release 13.0, V13.0.88"
        /*0030*/ 	.string	"Build cuda_13.0.r13.0/compiler.36424714_0"
        /*0030*/ 	.string	"-arch sm_100a -m 64 "



//--------------------- .note.nv.cuinfo           --------------------------
	.section	.note.nv.cuinfo,"",@"SHT_NOTE"
	.sectionflags	@"SHF_NOTE_NV_CUINFO"
        /*0018*/ 	.short	0x0002
        /*001a*/ 	.short	0x0064
        /*001c*/ 	.short	0x0082
	.zero		2


//--------------------- .nv.info                  --------------------------
	.section	.nv.info,"",@"SHT_CUDA_INFO"
	.align	4


	//----- nvinfo : EIATTR_REGCOUNT
	.align		4
        /*0000*/ 	.byte	0x04, 0x2f
        /*0002*/ 	.short	(.L_19 - .L_18)
	.align		4
.L_18:
        /*0004*/ 	.word	index@(_ZN7cutlass13device_kernelINS_4gemm6kernel13GemmUniversalIN4cute5tupleIJiiiiEEENS1_10collective13CollectiveMmaINS1_35MainloopSm100TmaUmmaWarpSpecializedILi4ELi2ELi4ENS5_IJNS4_1CILi1EEESB_SB_EEEEENS5_IJNSA_ILi128EEENSA_ILi64EEESE_EEENS_6half_tENS5_IJlSB_lEEESH_SI_NS4_8TiledMMAINS4_8MMA_AtomIJNS4_20SM100_MMA_F16BF16_SSISH_SH_fLi128ELi64ELNS4_4UMMA5MajorE0ELSN_0ELNSM_7ScaleInE0ELSO_0EEEEEENS4_6LayoutISC_NS5_IJNSA_ILi0EEESS_SS_EEEEENS5_IJNS4_10UnderscoreESV_SV_EEEEENS4_13SM90_TMA_LOADENS4_14ComposedLayoutINS4_7SwizzleILi3ELi4ELi3EEENS4_18smem_ptr_flag_bitsILi16EEENSR_INS5_IJNSA_ILi8EEESF_EEENS5_IJSF_SB_EEEEEEEvNS4_8identityESY_S18_vS19_EENS_8epilogue10collective18CollectiveEpilogueINS1B_23Sm100TmaWarpSpecializedILi3ELi2ELi32ELb1ELb0EEEJSG_NS5_IJNSR_ISE_SB_EENSR_INSA_ILi32EEESB_EEEEESH_SI_SH_SI_NS1B_6fusion15FusionCallbacksIS1F_NS1K_17LinearCombinationISH_fSH_fLNS_15FloatRoundStyleE2EEESG_S1J_JEEENS4_5SM1004TMEM4LOAD26SM100_TMEM_LOAD_32dp32b32xESY_NSZ_INS10_ILi2ELi4ELi3EEES13_NSR_INS5_IJS14_S1H_EEENS5_IJS1H_SB_EEEEEEENS4_39AutoVectorizingCopyWithAssumedAlignmentILi128EEENS4_14SM90_TMA_STOREES1Y_S20_S20_EEEvvEEEEvNT_6ParamsE)
        /*0008*/ 	.word	0x0000006f


	//----- nvinfo : EIATTR_FRAME_SIZE
	.align		4
.L_19:
        /*000c*/ 	.byte	0x04, 0x11
        /*000e*/ 	.short	(.L_21 - .L_20)
	.align		4
.L_20:
        /*0010*/ 	.word	index@($__internal_2_$__cuda_sm10x_tcgen05_guardrail_trap_unallocated_columns_being_dealloced)
        /*0014*/ 	.word	0x00000000


	//----- nvinfo : EIATTR_FRAME_SIZE
	.align		4
.L_21:
        /*0018*/ 	.byte	0x04, 0x11
        /*001a*/ 	.short	(.L_23 - .L_22)
	.align		4
.L_22:
        /*001c*/ 	.word	index@($__internal_1_$__cuda_sm10x_tcgen05_guardrail_trap_phase_invalid_during_alloc)
        /*0020*/ 	.word	0x00000000


	//----- nvinfo : EIATTR_FRAME_SIZE
	.align		4
.L_23:
        /*0024*/ 	.byte	0x04, 0x11
        /*0026*/ 	.short	(.L_25 - .L_24)
	.align		4
.L_24:
        /*0028*/ 	.word	index@($__internal_0_$__cuda_sm10x_tcgen05_guardrail_trap_col_being_dealloced_not_returned_by_alloc)
        /*002c*/ 	.word	0x00000000


	//----- nvinfo : EIATTR_FRAME_SIZE
	.align		4
.L_25:
        /*0030*/ 	.byte	0x04, 0x11
        /*0032*/ 	.short	(.L_27 - .L_26)
	.align		4
.L_26:
        /*0034*/ 	.word	index@(_ZN7cutlass13device_kernelINS_4gemm6kernel13GemmUniversalIN4cute5tupleIJiiiiEEENS1_10collective13CollectiveMmaINS1_35MainloopSm100TmaUmmaWarpSpecializedILi4ELi2ELi4ENS5_IJNS4_1CILi1EEESB_SB_EEEEENS5_IJNSA_ILi128EEENSA_ILi64EEESE_EEENS_6half_tENS5_IJlSB_lEEESH_SI_NS4_8TiledMMAINS4_8MMA_AtomIJNS4_20SM100_MMA_F16BF16_SSISH_SH_fLi128ELi64ELNS4_4UMMA5MajorE0ELSN_0ELNSM_7ScaleInE0ELSO_0EEEEEENS4_6LayoutISC_NS5_IJNSA_ILi0EEESS_SS_EEEEENS5_IJNS4_10UnderscoreESV_SV_EEEEENS4_13SM90_TMA_LOADENS4_14ComposedLayoutINS4_7SwizzleILi3ELi4ELi3EEENS4_18smem_ptr_flag_bitsILi16EEENSR_INS5_IJNSA_ILi8EEESF_EEENS5_IJSF_SB_EEEEEEEvNS4_8identityESY_S18_vS19_EENS_8epilogue10collective18CollectiveEpilogueINS1B_23Sm100TmaWarpSpecializedILi3ELi2ELi32ELb1ELb0EEEJSG_NS5_IJNSR_ISE_SB_EENSR_INSA_ILi32EEESB_EEEEESH_SI_SH_SI_NS1B_6fusion15FusionCallbacksIS1F_NS1K_17LinearCombinationISH_fSH_fLNS_15FloatRoundStyleE2EEESG_S1J_JEEENS4_5SM1004TMEM4LOAD26SM100_TMEM_LOAD_32dp32b32xESY_NSZ_INS10_ILi2ELi4ELi3EEES13_NSR_INS5_IJS14_S1H_EEENS5_IJS1H_SB_EEEEEEENS4_39AutoVectorizingCopyWithAssumedAlignmentILi128EEENS4_14SM90_TMA_STOREES1Y_S20_S20_EEEvvEEEEvNT_6ParamsE)
        /*0038*/ 	.word	0x00000000


	//----- nvinfo : EIATTR_MIN_STACK_SIZE
	.align		4
.L_27:
        /*003c*/ 	.byte	0x04, 0x12
        /*003e*/ 	.short	(.L_29 - .L_28)
	.align		4
.L_28:
        /*0040*/ 	.word	index@(_ZN7cutlass13device_kernelINS_4gemm6kernel13GemmUniversalIN4cute5tupleIJiiiiEEENS1_10collective13CollectiveMmaINS1_35MainloopSm100TmaUmmaWarpSpecializedILi4ELi2ELi4ENS5_IJNS4_1CILi1EEESB_SB_EEEEENS5_IJNSA_ILi128EEENSA_ILi64EEESE_EEENS_6half_tENS5_IJlSB_lEEESH_SI_NS4_8TiledMMAINS4_8MMA_AtomIJNS4_20SM100_MMA_F16BF16_SSISH_SH_fLi128ELi64ELNS4_4UMMA5MajorE0ELSN_0ELNSM_7ScaleInE0ELSO_0EEEEEENS4_6LayoutISC_NS5_IJNSA_ILi0EEESS_SS_EEEEENS5_IJNS4_10UnderscoreESV_SV_EEEEENS4_13SM90_TMA_LOADENS4_14ComposedLayoutINS4_7SwizzleILi3ELi4ELi3EEENS4_18smem_ptr_flag_bitsILi16EEENSR_INS5_IJNSA_ILi8EEESF_EEENS5_IJSF_SB_EEEEEEEvNS4_8identityESY_S18_vS19_EENS_8epilogue10collective18CollectiveEpilogueINS1B_23Sm100TmaWarpSpecializedILi3ELi2ELi32ELb1ELb0EEEJSG_NS5_IJNSR_ISE_SB_EENSR_INSA_ILi32EEESB_EEEEESH_SI_SH_SI_NS1B_6fusion15FusionCallbacksIS1F_NS1K_17LinearCombinationISH_fSH_fLNS_15FloatRoundStyleE2EEESG_S1J_JEEENS4_5SM1004TMEM4LOAD26SM100_TMEM_LOAD_32dp32b32xESY_NSZ_INS10_ILi2ELi4ELi3EEES13_NSR_INS5_IJS14_S1H_EEENS5_IJS1H_SB_EEEEEEENS4_39AutoVectorizingCopyWithAssumedAlignmentILi128EEENS4_14SM90_TMA_STOREES1Y_S20_S20_EEEvvEEEEvNT_6ParamsE)
        /*0044*/ 	.word	0x00000000
.L_29:


//--------------------- .nv.compat                --------------------------
	.section	.nv.compat,"",@"SHT_CUDA_COMPAT_INFO"
	.align	4
        /*0000*/ 	.byte	0x02, 0x09, 0x01, 0x00, 0x02, 0x02, 0x02, 0x00, 0x02, 0x05, 0x05, 0x00, 0x03, 0x07, 0x01, 0x01
        /*0010*/ 	.byte	0x02, 0x03, 0x01, 0x00, 0x02, 0x06, 0x01, 0x00, 0x04, 0x0b, 0x08, 0x00, 0x09, 0x00, 0x00, 0x00
        /*0020*/ 	.byte	0x00, 0x00, 0x00, 0x00


//--------------------- .nv.info._ZN7cutlass13device_kernelINS_4gemm6kernel13GemmUniversalIN4cute5tupleIJiiiiEEENS1_10collective13CollectiveMmaINS1_35MainloopSm100TmaUmmaWarpSpecializedILi4ELi2ELi4ENS5_IJNS4_1CILi1EEESB_SB_EEEEENS5_IJNSA_ILi128EEENSA_ILi64EEESE_EEENS_6half_tENS5_IJlSB_lEEESH_SI_NS4_8TiledMMAINS4_8MMA_AtomIJNS4_20SM100_MMA_F16BF16_SSISH_SH_fLi128ELi64ELNS4_4UMMA5MajorE0ELSN_0ELNSM_7ScaleInE0ELSO_0EEEEEENS4_6LayoutISC_NS5_IJNSA_ILi0EEESS_SS_EEEEENS5_IJNS4_10UnderscoreESV_SV_EEEEENS4_13SM90_TMA_LOADENS4_14ComposedLayoutINS4_7SwizzleILi3ELi4ELi3EEENS4_18smem_ptr_flag_bitsILi16EEENSR_INS5_IJNSA_ILi8EEESF_EEENS5_IJSF_SB_EEEEEEEvNS4_8identityESY_S18_vS19_EENS_8epilogue10collective18CollectiveEpilogueINS1B_23Sm100TmaWarpSpecializedILi3ELi2ELi32ELb1ELb0EEEJSG_NS5_IJNSR_ISE_SB_EENSR_INSA_ILi32EEESB_EEEEESH_SI_SH_SI_NS1B_6fusion15FusionCallbacksIS1F_NS1K_17LinearCombinationISH_fSH_fLNS_15FloatRoundStyleE2EEESG_S1J_JEEENS4_5SM1004TMEM4LOAD26SM100_TMEM_LOAD_32dp32b32xESY_NSZ_INS10_ILi2ELi4ELi3EEES13_NSR_INS5_IJS14_S1H_EEENS5_IJS1H_SB_EEEEEEENS4_39AutoVectorizingCopyWithAssumedAlignmentILi128EEENS4_14SM90_TMA_STOREES1Y_S20_S20_EEEvvEEEEvNT_6ParamsE --------------------------
	.section	.nv.info._ZN7cutlass13device_kernelINS_4gemm6kernel13GemmUniversalIN4cute5tupleIJiiiiEEENS1_10collective13CollectiveMmaINS1_35MainloopSm100TmaUmmaWarpSpecializedILi4ELi2ELi4ENS5_IJNS4_1CILi1EEESB_SB_EEEEENS5_IJNSA_ILi128EEENSA_ILi64EEESE_EEENS_6half_tENS5_IJlSB_lEEESH_SI_NS4_8TiledMMAINS4_8MMA_AtomIJNS4_20SM100_MMA_F16BF16_SSISH_SH_fLi128ELi64ELNS4_4UMMA5MajorE0ELSN_0ELNSM_7ScaleInE0ELSO_0EEEEEENS4_6LayoutISC_NS5_IJNSA_ILi0EEESS_SS_EEEEENS5_IJNS4_10UnderscoreESV_SV_EEEEENS4_13SM90_TMA_LOADENS4_14ComposedLayoutINS4_7SwizzleILi3ELi4ELi3EEENS4_18smem_ptr_flag_bitsILi16EEENSR_INS5_IJNSA_ILi8EEESF_EEENS5_IJSF_SB_EEEEEEEvNS4_8identityESY_S18_vS19_EENS_8epilogue10collective18CollectiveEpilogueINS1B_23Sm100TmaWarpSpecializedILi3ELi2ELi32ELb1ELb0EEEJSG_NS5_IJNSR_ISE_SB_EENSR_INSA_ILi32EEESB_EEEEESH_SI_SH_SI_NS1B_6fusion15FusionCallbacksIS1F_NS1K_17LinearCombinationISH_fSH_fLNS_15FloatRoundStyleE2EEESG_S1J_JEEENS4_5SM1004TMEM4LOAD26SM100_TMEM_LOAD_32dp32b32xESY_NSZ_INS10_ILi2ELi4ELi3EEES13_NSR_INS5_IJS14_S1H_EEENS5_IJS1H_SB_EEEEEEENS4_39AutoVectorizingCopyWithAssumedAlignmentILi128EEENS4_14SM90_TMA_STOREES1Y_S20_S20_EEEvvEEEEvNT_6ParamsE,"",@"SHT_CUDA_INFO"
	.sectionflags	@""
	.align	4


	//----- nvinfo : EIATTR_CUDA_API_VERSION
	.align		4
        /*0000*/ 	.byte	0x04, 0x37
        /*0002*/ 	.short	(.L_31 - .L_30)
.L_30:
        /*0004*/ 	.word	0x00000082


	//----- nvinfo : EIATTR_KPARAM_INFO
	.align		4
.L_31:
        /*0008*/ 	.byte	0x04, 0x17
        /*000a*/ 	.short	(.L_33 - .L_32)
.L_32:
        /*000c*/ 	.word	0x00000000
        /*0010*/ 	.short	0x0000
        /*0012*/ 	.short	0x0000
        /*0014*/ 	.byte	0x00, 0xf0, 0x01, 0x20


	//----- nvinfo : EIATTR_AT_ENTRY_FRAGMENTS
	.align		4
.L_33:
        /*0018*/ 	.byte	0x04, 0x4f
        /*001a*/ 	.short	(.L_35 - .L_34)


	//   ....[0]....
.L_34:
        /*001c*/ 	.word	0x00000006


	//----- nvinfo : EIATTR_RESERVED_SMEM_USED
	.align		4
.L_35:
        /*0020*/ 	.byte	0x01, 0x41
	.zero		2


	//----- nvinfo : EIATTR_SPARSE_MMA_MASK
	.align		4
        /*0024*/ 	.byte	0x03, 0x50
        /*0026*/ 	.short	0x0000


	//----- nvinfo : EIATTR_TCGEN05_1CTA_USED
	.align		4
        /*0028*/ 	.byte	0x01, 0x51
	.zero		2


	//----- nvinfo : EIATTR_MAXREG_COUNT
	.align		4
        /*002c*/ 	.byte	0x03, 0x1b
        /*002e*/ 	.short	0x00ff


	//----- nvinfo : EIATTR_NUM_BARRIERS
	.align		4
        /*0030*/ 	.byte	0x02, 0x4c
        /*0032*/ 	.byte	0x07
	.zero		1


	//----- nvinfo : EIATTR_EXTERNS
	.align		4
        /*0034*/ 	.byte	0x04, 0x0f
        /*0036*/ 	.short	(.L_37 - .L_36)


	//   ....[0]....
	.align		4
.L_36:
        /*0038*/ 	.word	index@(__assertfail)


	//----- nvinfo : EIATTR_MERCURY_ISA_VERSION
	.align		4
.L_37:
        /*003c*/ 	.byte	0x03, 0x5f
        /*003e*/ 	.short	0x0101


	//----- nvinfo : EIATTR_INT_WARP_WIDE_INSTR_OFFSETS
	.align		4
        /*0040*/ 	.byte	0x04, 0x31
        /*0042*/ 	.short	(.L_39 - .L_38)


	//   ....[0]....
.L_38:
        /*0044*/ 	.word	0x00001f20


	//   ....[1]....
        /*0048*/ 	.word	0x00003b20


	//   ....[2]....
        /*004c*/ 	.word	0x00003b50


	//   ....[3]....
        /*0050*/ 	.word	0x00003ba0


	//   ....[4]....
        /*0054*/ 	.word	0x00004490


	//   ....[5]....
        /*0058*/ 	.word	0x000044b0


	//   ....[6]....
        /*005c*/ 	.word	0x00004780


	//   ....[7]....
        /*0060*/ 	.word	0x000048b0


	//----- nvinfo : EIATTR_COOP_GROUP_MASK_REGIDS
	.align		4
.L_39:
        /*0064*/ 	.byte	0x04, 0x29
        /*0066*/ 	.short	(.L_41 - .L_40)


	//   ....[0]....
.L_40:
        /*0068*/ 	.word	0xffffffff


	//   ....[1]....
        /*006c*/ 	.word	0xffffffff


	//   ....[2]....
        /*0070*/ 	.word	0xffffffff


	//   ....[3]....
        /*0074*/ 	.word	0xffffffff


	//   ....[4]....
        /*0078*/ 	.word	0xffffffff


	//   ....[5]....
        /*007c*/ 	.word	0xffffffff


	//   ....[6]....
        /*0080*/ 	.word	0xffffffff


	//   ....[7]....
        /*0084*/ 	.word	0xffffffff


	//   ....[8]....
        /*0088*/ 	.word	0xffffffff


	//   ....[9]....
        /*008c*/ 	.word	0xffffffff


	//   ....[10]....
        /*0090*/ 	.word	0xffffffff


	//   ....[11]....
        /*0094*/ 	.word	0xffffffff


	//   ....[12]....
        /*0098*/ 	.word	0xffffffff


	//----- nvinfo : EIATTR_COOP_GROUP_INSTR_OFFSETS
	.align		4
.L_41:
        /*009c*/ 	.byte	0x04, 0x28
        /*009e*/ 	.short	(.L_43 - .L_42)


	//   ....[0]....
.L_42:
        /*00a0*/ 	.word	0x00000090


	//   ....[1]....
        /*00a4*/ 	.word	0x000004d0


	//   ....[2]....
        /*00a8*/ 	.word	0x00000640


	//   ....[3]....
        /*00ac*/ 	.word	0x000007c0


	//   ....[4]....
        /*00b0*/ 	.word	0x000008c0


	//   ....[5]....
        /*00b4*/ 	.word	0x00000a30


	//   ....[6]....
        /*00b8*/ 	.word	0x00000bd0


	//   ....[7]....
        /*00bc*/ 	.word	0x00001e00


	//   ....[8]....
        /*00c0*/ 	.word	0x00002be0


	//   ....[9]....
        /*00c4*/ 	.word	0x00002df0


	//   ....[10]....
        /*00c8*/ 	.word	0x00002e20


	//   ....[11]....
        /*00cc*/ 	.word	0x00003a10


	//   ....[12]....
        /*00d0*/ 	.word	0x00003c40


	//----- nvinfo : EIATTR_VRC_CTA_INIT_COUNT
	.align		4
.L_43:
        /*00d4*/ 	.byte	0x02, 0x4a
        /*00d6*/ 	.byte	0x80
	.zero		1


	//----- nvinfo : EIATTR_SYSCALL_OFFSETS
	.align		4
        /*00d8*/ 	.byte	0x04, 0x46
        /*00da*/ 	.short	(.L_45 - .L_44)


	//   ....[0]....
.L_44:
        /*00dc*/ 	.word	0x00005460


	//   ....[1]....
        /*00e0*/ 	.word	0x00005550


	//   ....[2]....
        /*00e4*/ 	.word	0x00005d90


	//   ....[3]....
        /*00e8*/ 	.word	0x00006a40


	//----- nvinfo : EIATTR_MBARRIER_INSTR_OFFSETS
	.align		4
.L_45:
        /*00ec*/ 	.byte	0x04, 0x39
        /*00ee*/ 	.short	(.L_47 - .L_46)


	//   ....[0]....
.L_46:
        /*00f0*/ 	.word	0x000005b0
        /*00f4*/ 	.word	0x000000ff
        /*00f8*/ 	.word	0x00000000
        /*00fc*/ 	.short	0x0100
        /*00fe*/ 	.byte	0x05
	.zero		1


	//   ....[1]....
        /*0100*/ 	.word	0x000005c0
        /*0104*/ 	.word	0x000000ff
        /*0108*/ 	.word	0x00000020
        /*010c*/ 	.short	0x0100
        /*010e*/ 	.byte	0x05
	.zero		1


	//   ....[2]....
        /*0110*/ 	.word	0x000005d0
        /*0114*/ 	.word	0x000000ff
        /*0118*/ 	.word	0x00000008
        /*011c*/ 	.short	0x0100
        /*011e*/ 	.byte	0x05
	.zero		1


	//   ....[3]....
        /*0120*/ 	.word	0x000005e0
        /*0124*/ 	.word	0x000000ff
        /*0128*/ 	.word	0x00000028
        /*012c*/ 	.short	0x0100
        /*012e*/ 	.byte	0x05
	.zero		1


	//   ....[4]....
        /*0130*/ 	.word	0x000005f0
        /*0134*/ 	.word	0x000000ff
        /*0138*/ 	.word	0x00000010
        /*013c*/ 	.short	0x0100
        /*013e*/ 	.byte	0x05
	.zero		1


	//   ....[5]....
        /*0140*/ 	.word	0x00000600
        /*0144*/ 	.word	0x000000ff
        /*0148*/ 	.word	0x00000030
        /*014c*/ 	.short	0x0100
        /*014e*/ 	.byte	0x05
	.zero		1


	//   ....[6]....
        /*0150*/ 	.word	0x00000610
        /*0154*/ 	.word	0x000000ff
        /*0158*/ 	.word	0x00000018
        /*015c*/ 	.short	0x0100
        /*015e*/ 	.byte	0x05
	.zero		1


	//   ....[7]....
        /*0160*/ 	.word	0x00000620
        /*0164*/ 	.word	0x000000ff
        /*0168*/ 	.word	0x00000038
        /*016c*/ 	.short	0x0100
        /*016e*/ 	.byte	0x05
	.zero		1


	//   ....[8]....
        /*0170*/ 	.word	0x00000750
        /*0174*/ 	.word	0x000000ff
        /*0178*/ 	.word	0x00000040
        /*017c*/ 	.short	0x0100
        /*017e*/ 	.byte	0x07
	.zero		1


	//   ....[9]....
        /*0180*/ 	.word	0x00000760
        /*0184*/ 	.word	0x000000ff
        /*0188*/ 	.word	0x00000058
        /*018c*/ 	.short	0x0100
        /*018e*/ 	.byte	0x07
	.zero		1


	//   ....[10]....
        /*0190*/ 	.word	0x00000770
        /*0194*/ 	.word	0x000000ff
        /*0198*/ 	.word	0x00000048
        /*019c*/ 	.short	0x0100
        /*019e*/ 	.byte	0x07
	.zero		1


	//   ....[11]....
        /*01a0*/ 	.word	0x00000780
        /*01a4*/ 	.word	0x000000ff
        /*01a8*/ 	.word	0x00000060
        /*01ac*/ 	.short	0x0100
        /*01ae*/ 	.byte	0x07
	.zero		1


	//   ....[12]....
        /*01b0*/ 	.word	0x00000790
        /*01b4*/ 	.word	0x000000ff
        /*01b8*/ 	.word	0x00000050
        /*01bc*/ 	.short	0x0100
        /*01be*/ 	.byte	0x07
	.zero		1


	//   ....[13]....
        /*01c0*/ 	.word	0x000007a0
        /*01c4*/ 	.word	0x000000ff
        /*01c8*/ 	.word	0x00000068
        /*01cc*/ 	.short	0x0100
        /*01ce*/ 	.byte	0x07
	.zero		1


	//   ....[14]....
        /*01d0*/ 	.word	0x00000890
        /*01d4*/ 	.word	0x000000ff
        /*01d8*/ 	.word	0x00000070
        /*01dc*/ 	.short	0x0100
        /*01de*/ 	.byte	0x05
	.zero		1


	//   ....[15]....
        /*01e0*/ 	.word	0x000008a0
        /*01e4*/ 	.word	0x000000ff
        /*01e8*/ 	.word	0x00000078
        /*01ec*/ 	.short	0x0100
        /*01ee*/ 	.byte	0x05
	.zero		1


	//   ....[16]....
        /*01f0*/ 	.word	0x000009e0
        /*01f4*/ 	.word	0x000000ff
        /*01f8*/ 	.word	0x00000080
        /*01fc*/ 	.short	0x0100
        /*01fe*/ 	.byte	0x05
	.zero		1


	//   ....[17]....
        /*0200*/ 	.word	0x000009f0
        /*0204*/ 	.word	0x000000ff
        /*0208*/ 	.word	0x00000090
        /*020c*/ 	.short	0x0100
        /*020e*/ 	.byte	0x05
	.zero		1


	//   ....[18]....
        /*0210*/ 	.word	0x00000a00
        /*0214*/ 	.word	0x000000ff
        /*0218*/ 	.word	0x00000088
        /*021c*/ 	.short	0x0100
        /*021e*/ 	.byte	0x05
	.zero		1


	//   ....[19]....
        /*0220*/ 	.word	0x00000a10
        /*0224*/ 	.word	0x000000ff
        /*0228*/ 	.word	0x00000098
        /*022c*/ 	.short	0x0100
        /*022e*/ 	.byte	0x05
	.zero		1


	//   ....[20]....
        /*0230*/ 	.word	0x00000b40
        /*0234*/ 	.word	0x000000ff
        /*0238*/ 	.word	0x000000a0
        /*023c*/ 	.short	0x0100
        /*023e*/ 	.byte	0x07
	.zero		1


	//   ....[21]....
        /*0240*/ 	.word	0x00000b50
        /*0244*/ 	.word	0x000000ff
        /*0248*/ 	.word	0x000000c0
        /*024c*/ 	.short	0x0100
        /*024e*/ 	.byte	0x07
	.zero		1


	//   ....[22]....
        /*0250*/ 	.word	0x00000b60
        /*0254*/ 	.word	0x000000ff
        /*0258*/ 	.word	0x000000a8
        /*025c*/ 	.short	0x0100
        /*025e*/ 	.byte	0x07
	.zero		1


	//   ....[23]....
        /*0260*/ 	.word	0x00000b70
        /*0264*/ 	.word	0x000000ff
        /*0268*/ 	.word	0x000000c8
        /*026c*/ 	.short	0x0100
        /*026e*/ 	.byte	0x07
	.zero		1


	//   ....[24]....
        /*0270*/ 	.word	0x00000b80
        /*0274*/ 	.word	0x000000ff
        /*0278*/ 	.word	0x000000b0
        /*027c*/ 	.short	0x0100
        /*027e*/ 	.byte	0x07
	.zero		1


	//   ....[25]....
        /*0280*/ 	.word	0x00000b90
        /*0284*/ 	.word	0x000000ff
        /*0288*/ 	.word	0x000000d0
        /*028c*/ 	.short	0x0100
        /*028e*/ 	.byte	0x07
	.zero		1


	//   ....[26]....
        /*0290*/ 	.word	0x00000ba0
        /*0294*/ 	.word	0x000000ff
        /*0298*/ 	.word	0x000000b8
        /*029c*/ 	.short	0x0100
        /*029e*/ 	.byte	0x07
	.zero		1


	//   ....[27]....
        /*02a0*/ 	.word	0x00000bb0
        /*02a4*/ 	.word	0x000000ff
        /*02a8*/ 	.word	0x000000d8
        /*02ac*/ 	.short	0x0100
        /*02ae*/ 	.byte	0x07
	.zero		1


	//   ....[28]....
        /*02b0*/ 	.word	0x00000ca0
        /*02b4*/ 	.word	0x000000ff
        /*02b8*/ 	.word	0x000000e0
        /*02bc*/ 	.short	0x0100
        /*02be*/ 	.byte	0x05
	.zero		1


	//   ....[29]....
        /*02c0*/ 	.word	0x00000cb0
        /*02c4*/ 	.word	0x000000ff
        /*02c8*/ 	.word	0x000000f0
        /*02cc*/ 	.short	0x0100
        /*02ce*/ 	.byte	0x05
	.zero		1


	//   ....[30]....
        /*02d0*/ 	.word	0x00000cc0
        /*02d4*/ 	.word	0x000000ff
        /*02d8*/ 	.word	0x000000e8
        /*02dc*/ 	.short	0x0100
        /*02de*/ 	.byte	0x05
	.zero		1


	//   ....[31]....
        /*02e0*/ 	.word	0x00000cd0
        /*02e4*/ 	.word	0x000000ff
        /*02e8*/ 	.word	0x000000f8
        /*02ec*/ 	.short	0x0100
        /*02ee*/ 	.byte	0x05
	.zero		1


	//   ....[32]....
        /*02f0*/ 	.word	0x000015a0
        /*02f4*/ 	.word	0x00000002
        /*02f8*/ 	.word	0x000000f0
        /*02fc*/ 	.short	0x010a
        /*02fe*/ 	.byte	0xff
	.zero		1


	//   ....[33]....
        /*0300*/ 	.word	0x000015d0
        /*0304*/ 	.word	0x00000002
        /*0308*/ 	.word	0x000000e0
        /*030c*/ 	.short	0x0101
        /*030e*/ 	.byte	0xff
	.zero		1


	//   ....[34]....
        /*0310*/ 	.word	0x000016a0
        /*0314*/ 	.word	0x000000ff
        /*0318*/ 	.word	0x00000020
        /*031c*/ 	.short	0x010a
        /*031e*/ 	.byte	0x08
	.zero		1


	//   ....[35]....
        /*0320*/ 	.word	0x00001740
        /*0324*/ 	.word	0x000000ff
        /*0328*/ 	.word	0x00000020
        /*032c*/ 	.short	0x010a
        /*032e*/ 	.byte	0x21
	.zero		1


	//   ....[36]....
        /*0330*/ 	.word	0x00001890
        /*0334*/ 	.word	0x000000ff
        /*0338*/ 	.word	0x00000020
        /*033c*/ 	.short	0x010a
        /*033e*/ 	.byte	0x08
	.zero		1


	//   ....[37]....
        /*0340*/ 	.word	0x00001a60
        /*0344*/ 	.word	0x000000ff
        /*0348*/ 	.word	0x00000078
        /*034c*/ 	.short	0x0101
        /*034e*/ 	.byte	0x04
	.zero		1


	//   ....[38]....
        /*0350*/ 	.word	0x00001a80
        /*0354*/ 	.word	0x000000ff
        /*0358*/ 	.word	0x00000020
        /*035c*/ 	.short	0x010a
        /*035e*/ 	.byte	0x08
	.zero		1


	//   ....[39]....
        /*0360*/ 	.word	0x00001b00
        /*0364*/ 	.word	0x000000ff
        /*0368*/ 	.word	0x00000020
        /*036c*/ 	.short	0x010a
        /*036e*/ 	.byte	0x21
	.zero		1


	//   ....[40]....
        /*0370*/ 	.word	0x00001c50
        /*0374*/ 	.word	0x000000ff
        /*0378*/ 	.word	0x00000020
        /*037c*/ 	.short	0x010a
        /*037e*/ 	.byte	0x08
	.zero		1


	//   ....[41]....
        /*0380*/ 	.word	0x00001e30
        /*0384*/ 	.word	0x00000002
        /*0388*/ 	.word	0x00000080
        /*038c*/ 	.short	0x010a
        /*038e*/ 	.byte	0xff
	.zero		1


	//   ....[42]....
        /*0390*/ 	.word	0x00001ef0
        /*0394*/ 	.word	0x00000002
        /*0398*/ 	.word	0x00000000
        /*039c*/ 	.short	0x0101
        /*039e*/ 	.byte	0xff
	.zero		1


	//   ....[43]....
        /*03a0*/ 	.word	0x00002450
        /*03a4*/ 	.word	0x000000ff
        /*03a8*/ 	.word	0x00000000
        /*03ac*/ 	.short	0x010a
        /*03ae*/ 	.byte	0x05
	.zero		1


	//   ....[44]....
        /*03b0*/ 	.word	0x000024e0
        /*03b4*/ 	.word	0x000000ff
        /*03b8*/ 	.word	0x00000000
        /*03bc*/ 	.short	0x010a
        /*03be*/ 	.byte	0x05
	.zero		1


	//   ....[45]....
        /*03c0*/ 	.word	0x00002570
        /*03c4*/ 	.word	0x000000ff
        /*03c8*/ 	.word	0x00000000
        /*03cc*/ 	.short	0x010a
        /*03ce*/ 	.byte	0x05
	.zero		1


	//   ....[46]....
        /*03d0*/ 	.word	0x00002610
        /*03d4*/ 	.word	0x00000000
        /*03d8*/ 	.word	0x00000000
        /*03dc*/ 	.short	0x010a
        /*03de*/ 	.byte	0xff
	.zero		1


	//   ....[47]....
        /*03e0*/ 	.word	0x00002730
        /*03e4*/ 	.word	0x00000000
        /*03e8*/ 	.word	0x000000e0
        /*03ec*/ 	.short	0x010a
        /*03ee*/ 	.byte	0xff
	.zero		1


	//   ....[48]....
        /*03f0*/ 	.word	0x000027a0
        /*03f4*/ 	.word	0x00000000
        /*03f8*/ 	.word	0x00000000
        /*03fc*/ 	.short	0x0101
        /*03fe*/ 	.byte	0xff
	.zero		1


	//   ....[49]....
        /*0400*/ 	.word	0x000027c0
        /*0404*/ 	.word	0x000000ff
        /*0408*/ 	.word	0x00000090
        /*040c*/ 	.short	0x010a
        /*040e*/ 	.byte	0x05
	.zero		1


	//   ....[50]....
        /*0410*/ 	.word	0x000028e0
        /*0414*/ 	.word	0x00000000
        /*0418*/ 	.word	0x00000080
        /*041c*/ 	.short	0x010a
        /*041e*/ 	.byte	0xff
	.zero		1


	//   ....[51]....
        /*0420*/ 	.word	0x000029e0
        /*0424*/ 	.word	0x00000000
        /*0428*/ 	.word	0x00000000
        /*042c*/ 	.short	0x0101
        /*042e*/ 	.byte	0xff
	.zero		1


	//   ....[52]....
        /*0430*/ 	.word	0x00002a70
        /*0434*/ 	.word	0x000000ff
        /*0438*/ 	.word	0x00000090
        /*043c*/ 	.short	0x0106
        /*043e*/ 	.byte	0x05
	.zero		1


	//   ....[53]....
        /*0440*/ 	.word	0x00002a90
        /*0444*/ 	.word	0x000000ff
        /*0448*/ 	.word	0x00000090
        /*044c*/ 	.short	0x010a
        /*044e*/ 	.byte	0x05
	.zero		1


	//   ....[54]....
        /*0450*/ 	.word	0x00002b20
        /*0454*/ 	.word	0x000000ff
        /*0458*/ 	.word	0x00000090
        /*045c*/ 	.short	0x0106
        /*045e*/ 	.byte	0x04
	.zero		1


	//   ....[55]....
        /*0460*/ 	.word	0x00002b60
        /*0464*/ 	.word	0x00000000
        /*0468*/ 	.word	0x00000090
        /*046c*/ 	.short	0x010a
        /*046e*/ 	.byte	0xff
	.zero		1


	//   ....[56]....
        /*0470*/ 	.word	0x00003120
        /*0474*/ 	.word	0x00000000
        /*0478*/ 	.word	0x00000080
        /*047c*/ 	.short	0x010a
        /*047e*/ 	.byte	0xff
	.zero		1


	//   ....[57]....
        /*0480*/ 	.word	0x00003220
        /*0484*/ 	.word	0x00000003
        /*0488*/ 	.word	0x00000000
        /*048c*/ 	.short	0x0101
        /*048e*/ 	.byte	0xff
	.zero		1


	//   ....[58]....
        /*0490*/ 	.word	0x00003230
        /*0494*/ 	.word	0x000000ff
        /*0498*/ 	.word	0x00000000
        /*049c*/ 	.short	0x010a
        /*049e*/ 	.byte	0x07
	.zero		1


	//   ....[59]....
        /*04a0*/ 	.word	0x00003260
        /*04a4*/ 	.word	0x000000ff
        /*04a8*/ 	.word	0x000000c0
        /*04ac*/ 	.short	0x010a
        /*04ae*/ 	.byte	0x06
	.zero		1


	//   ....[60]....
        /*04b0*/ 	.word	0x00003330
        /*04b4*/ 	.word	0x000000ff
        /*04b8*/ 	.word	0x00000000
        /*04bc*/ 	.short	0x010a
        /*04be*/ 	.byte	0x0b
	.zero		1


	//   ....[61]....
        /*04c0*/ 	.word	0x00003460
        /*04c4*/ 	.word	0x000000ff
        /*04c8*/ 	.word	0x00000000
        /*04cc*/ 	.short	0x010a
        /*04ce*/ 	.byte	0x22
	.zero		1


	//   ....[62]....
        /*04d0*/ 	.word	0x00003840
        /*04d4*/ 	.word	0x000000ff
        /*04d8*/ 	.word	0x00000000
        /*04dc*/ 	.short	0x010a
        /*04de*/ 	.byte	0x06
	.zero		1


	//   ....[63]....
        /*04e0*/ 	.word	0x000038d0
        /*04e4*/ 	.word	0x000000ff
        /*04e8*/ 	.word	0x00000000
        /*04ec*/ 	.short	0x010a
        /*04ee*/ 	.byte	0x06
	.zero		1


	//   ....[64]....
        /*04f0*/ 	.word	0x00003960
        /*04f4*/ 	.word	0x000000ff
        /*04f8*/ 	.word	0x00000000
        /*04fc*/ 	.short	0x010a
        /*04fe*/ 	.byte	0x06
	.zero		1


	//   ....[65]....
        /*0500*/ 	.word	0x000039f0
        /*0504*/ 	.word	0x000000ff
        /*0508*/ 	.word	0x00000000
        /*050c*/ 	.short	0x010a
        /*050e*/ 	.byte	0x07
	.zero		1


	//   ....[66]....
        /*0510*/ 	.word	0x00003e30
        /*0514*/ 	.word	0x00000000
        /*0518*/ 	.word	0x00000080
        /*051c*/ 	.short	0x010a
        /*051e*/ 	.byte	0xff
	.zero		1


	//   ....[67]....
        /*0520*/ 	.word	0x00003ef0
        /*0524*/ 	.word	0x00000000
        /*0528*/ 	.word	0x00000000
        /*052c*/ 	.short	0x0101
        /*052e*/ 	.byte	0xff
	.zero		1


	//   ....[68]....
        /*0530*/ 	.word	0x00004210
        /*0534*/ 	.word	0x000000ff
        /*0538*/ 	.word	0x00000078
        /*053c*/ 	.short	0x010a
        /*053e*/ 	.byte	0x07
	.zero		1


	//   ....[69]....
        /*0540*/ 	.word	0x00004430
        /*0544*/ 	.word	0x000000ff
        /*0548*/ 	.word	0x00000058
        /*054c*/ 	.short	0x010a
        /*054e*/ 	.byte	0x0f
	.zero		1


	//   ....[70]....
        /*0550*/ 	.word	0x00004630
        /*0554*/ 	.word	0x000000ff
        /*0558*/ 	.word	0x00000040
        /*055c*/ 	.short	0x010b
        /*055e*/ 	.byte	0x0f
	.zero		1


	//   ....[71]....
        /*0560*/ 	.word	0x00004680
        /*0564*/ 	.word	0x000000ff
        /*0568*/ 	.word	0x00000000
        /*056c*/ 	.short	0x0101
        /*056e*/ 	.byte	0x10
	.zero		1


	//   ....[72]....
        /*0570*/ 	.word	0x000046c0
        /*0574*/ 	.word	0x000000ff
        /*0578*/ 	.word	0x00000058
        /*057c*/ 	.short	0x010a
        /*057e*/ 	.byte	0x0d
	.zero		1


	//   ....[73]....
        /*0580*/ 	.word	0x00004900
        /*0584*/ 	.word	0x000000ff
        /*0588*/ 	.word	0x00000040
        /*058c*/ 	.short	0x010b
        /*058e*/ 	.byte	0x0d
	.zero		1


	//   ....[74]....
        /*0590*/ 	.word	0x00004970
        /*0594*/ 	.word	0x000000ff
        /*0598*/ 	.word	0x00000000
        /*059c*/ 	.short	0x0101
        /*059e*/ 	.byte	0x0f
	.zero		1


	//   ....[75]....
        /*05a0*/ 	.word	0x000049c0
        /*05a4*/ 	.word	0x000000ff
        /*05a8*/ 	.word	0x00000000
        /*05ac*/ 	.short	0x010a
        /*05ae*/ 	.byte	0x04
	.zero		1


	//   ....[76]....
        /*05b0*/ 	.word	0x00004a50
        /*05b4*/ 	.word	0x000000ff
        /*05b8*/ 	.word	0x00000000
        /*05bc*/ 	.short	0x010a
        /*05be*/ 	.byte	0x04
	.zero		1


	//   ....[77]....
        /*05c0*/ 	.word	0x00004af0
        /*05c4*/ 	.word	0x00000000
        /*05c8*/ 	.word	0x00000000
        /*05cc*/ 	.short	0x010a
        /*05ce*/ 	.byte	0xff
	.zero		1


	//   ....[78]....
        /*05d0*/ 	.word	0x00004e30
        /*05d4*/ 	.word	0x00000000
        /*05d8*/ 	.word	0x00000080
        /*05dc*/ 	.short	0x010a
        /*05de*/ 	.byte	0xff
	.zero		1


	//   ....[79]....
        /*05e0*/ 	.word	0x00004f40
        /*05e4*/ 	.word	0x00000000
        /*05e8*/ 	.word	0x00000000
        /*05ec*/ 	.short	0x0101
        /*05ee*/ 	.byte	0xff
	.zero		1


	//   ....[80]....
        /*05f0*/ 	.word	0x000059e0
        /*05f4*/ 	.word	0x00000000
        /*05f8*/ 	.word	0x00000040
        /*05fc*/ 	.short	0x010a
        /*05fe*/ 	.byte	0xff
	.zero		1


	//   ....[81]....
        /*0600*/ 	.word	0x00005a50
        /*0604*/ 	.word	0x00000049
        /*0608*/ 	.word	0x000000a0
        /*060c*/ 	.short	0x010a
        /*060e*/ 	.byte	0xff
	.zero		1


	//   ....[82]....
        /*0610*/ 	.word	0x00005b40
        /*0614*/ 	.word	0x00000000
        /*0618*/ 	.word	0x00000040
        /*061c*/ 	.short	0x010a
        /*061e*/ 	.byte	0xff
	.zero		1


	//   ....[83]....
        /*0620*/ 	.word	0x00005c70
        /*0624*/ 	.word	0x00000049
        /*0628*/ 	.word	0x000000a0
        /*062c*/ 	.short	0x010a
        /*062e*/ 	.byte	0xff
	.zero		1


	//   ....[84]....
        /*0630*/ 	.word	0x00006780
        /*0634*/ 	.word	0x00000000
        /*0638*/ 	.word	0x00000000
        /*063c*/ 	.short	0x0101
        /*063e*/ 	.byte	0xff
	.zero		1


	//   ....[85]....
        /*0640*/ 	.word	0x00006790
        /*0644*/ 	.word	0x00000002
        /*0648*/ 	.word	0x00000040
        /*064c*/ 	.short	0x010a
        /*064e*/ 	.byte	0xff
	.zero		1


	//   ....[86]....
        /*0650*/ 	.word	0x00006860
        /*0654*/ 	.word	0x00000002
        /*0658*/ 	.word	0x00000040
        /*065c*/ 	.short	0x010a
        /*065e*/ 	.byte	0xff
	.zero		1


	//   ....[87]....
        /*0660*/ 	.word	0x00006bb0
        /*0664*/ 	.word	0x000000ff
        /*0668*/ 	.word	0x00000000
        /*066c*/ 	.short	0x0101
        /*066e*/ 	.byte	0x05
	.zero		1


	//   ....[88]....
        /*0670*/ 	.word	0x00007500
        /*0674*/ 	.word	0x00000000
        /*0678*/ 	.word	0x00000000
        /*067c*/ 	.short	0x0101
        /*067e*/ 	.byte	0xff
	.zero		1


	//   ....[89]....
        /*0680*/ 	.word	0x00007770
        /*0684*/ 	.word	0x000000ff
        /*0688*/ 	.word	0x00000000
        /*068c*/ 	.short	0x0101
        /*068e*/ 	.byte	0x04
	.zero		1


	//   ....[90]....
        /*0690*/ 	.word	0x00007790
        /*0694*/ 	.word	0x00000002
        /*0698*/ 	.word	0x000000f0
        /*069c*/ 	.short	0x010a
        /*069e*/ 	.byte	0xff
	.zero		1


	//   ....[91]....
        /*06a0*/ 	.word	0x000077f0
        /*06a4*/ 	.word	0x00000002
        /*06a8*/ 	.word	0x00000020
        /*06ac*/ 	.short	0x010a
        /*06ae*/ 	.byte	0xff
	.zero		1


	//   ....[92]....
        /*06b0*/ 	.word	0x00007850
        /*06b4*/ 	.word	0x00000002
        /*06b8*/ 	.word	0x00000020
        /*06bc*/ 	.short	0x010a
        /*06be*/ 	.byte	0xff
	.zero		1


	//   ....[93]....
        /*06c0*/ 	.word	0x000078a0
        /*06c4*/ 	.word	0x00000002
        /*06c8*/ 	.word	0x00000080
        /*06cc*/ 	.short	0x010a
        /*06ce*/ 	.byte	0xff
	.zero		1


	//   ....[94]....
        /*06d0*/ 	.word	0x00007900
        /*06d4*/ 	.word	0x00000000
        /*06d8*/ 	.word	0x00000000
        /*06dc*/ 	.short	0x010a
        /*06de*/ 	.byte	0xff
	.zero		1


	//   ....[95]....
        /*06e0*/ 	.word	0x00007960
        /*06e4*/ 	.word	0x00000000
        /*06e8*/ 	.word	0x00000000
        /*06ec*/ 	.short	0x010a
        /*06ee*/ 	.byte	0xff
	.zero		1


	//   ....[96]....
        /*06f0*/ 	.word	0x000079c0
        /*06f4*/ 	.word	0x00000000
        /*06f8*/ 	.word	0x00000000
        /*06fc*/ 	.short	0x010a
        /*06fe*/ 	.byte	0xff
	.zero		1


	//   ....[97]....
        /*0700*/ 	.word	0x00007a10
        /*0704*/ 	.word	0x00000000
        /*0708*/ 	.word	0x000000e0
        /*070c*/ 	.short	0x010a
        /*070e*/ 	.byte	0xff
	.zero		1


	//   ....[98]....
        /*0710*/ 	.word	0x00007a70
        /*0714*/ 	.word	0x00000000
        /*0718*/ 	.word	0x00000090
        /*071c*/ 	.short	0x010a
        /*071e*/ 	.byte	0xff
	.zero		1


	//   ....[99]....
        /*0720*/ 	.word	0x00007ac0
        /*0724*/ 	.word	0x00000000
        /*0728*/ 	.word	0x00000080
        /*072c*/ 	.short	0x010a
        /*072e*/ 	.byte	0xff
	.zero		1


	//   ....[100]....
        /*0730*/ 	.word	0x00007b20
        /*0734*/ 	.word	0x00000000
        /*0738*/ 	.word	0x00000090
        /*073c*/ 	.short	0x010a
        /*073e*/ 	.byte	0xff
	.zero		1


	//   ....[101]....
        /*0740*/ 	.word	0x00007b70
        /*0744*/ 	.word	0x00000000
        /*0748*/ 	.word	0x00000080
        /*074c*/ 	.short	0x010a
        /*074e*/ 	.byte	0xff
	.zero		1


	//   ....[102]....
        /*0750*/ 	.word	0x00007bd0
        /*0754*/ 	.word	0x00000002
        /*0758*/ 	.word	0x000000c0
        /*075c*/ 	.short	0x010a
        /*075e*/ 	.byte	0xff
	.zero		1


	//   ....[103]....
        /*0760*/ 	.word	0x00007c30
        /*0764*/ 	.word	0x00000000
        /*0768*/ 	.word	0x00000000
        /*076c*/ 	.short	0x010a
        /*076e*/ 	.byte	0xff
	.zero		1


	//   ....[104]....
        /*0770*/ 	.word	0x00007c90
        /*0774*/ 	.word	0x00000000
        /*0778*/ 	.word	0x00000000
        /*077c*/ 	.short	0x010a
        /*077e*/ 	.byte	0xff
	.zero		1


	//   ....[105]....
        /*0780*/ 	.word	0x00007cf0
        /*0784*/ 	.word	0x00000000
        /*0788*/ 	.word	0x00000000
        /*078c*/ 	.short	0x010a
        /*078e*/ 	.byte	0xff
	.zero		1


	//   ....[106]....
        /*0790*/ 	.word	0x00007d50
        /*0794*/ 	.word	0x00000000
        /*0798*/ 	.word	0x00000000
        /*079c*/ 	.short	0x010a
        /*079e*/ 	.byte	0xff
	.zero		1


	//   ....[107]....
        /*07a0*/ 	.word	0x00007db0
        /*07a4*/ 	.word	0x00000000
        /*07a8*/ 	.word	0x00000000
        /*07ac*/ 	.short	0x010a
        /*07ae*/ 	.byte	0xff
	.zero		1


	//   ....[108]....
        /*07b0*/ 	.word	0x00007e00
        /*07b4*/ 	.word	0x00000000
        /*07b8*/ 	.word	0x00000080
        /*07bc*/ 	.short	0x010a
        /*07be*/ 	.byte	0xff
	.zero		1


	//   ....[109]....
        /*07c0*/ 	.word	0x00007e60
        /*07c4*/ 	.word	0x00000000
        /*07c8*/ 	.word	0x00000078
        /*07cc*/ 	.short	0x010a
        /*07ce*/ 	.byte	0xff
	.zero		1


	//   ....[110]....
        /*07d0*/ 	.word	0x00007ec0
        /*07d4*/ 	.word	0x00000000
        /*07d8*/ 	.word	0x00000058
        /*07dc*/ 	.short	0x010a
        /*07de*/ 	.byte	0xff
	.zero		1


	//   ....[111]....
        /*07e0*/ 	.word	0x00007f20
        /*07e4*/ 	.word	0x00000000
        /*07e8*/ 	.word	0x00000058
        /*07ec*/ 	.short	0x010a
        /*07ee*/ 	.byte	0xff
	.zero		1


	//   ....[112]....
        /*07f0*/ 	.word	0x00007f80
        /*07f4*/ 	.word	0x00000000
        /*07f8*/ 	.word	0x00000000
        /*07fc*/ 	.short	0x010a
        /*07fe*/ 	.byte	0xff
	.zero		1


	//   ....[113]....
        /*0800*/ 	.word	0x00007fe0
        /*0804*/ 	.word	0x00000000
        /*0808*/ 	.word	0x00000000
        /*080c*/ 	.short	0x010a
        /*080e*/ 	.byte	0xff
	.zero		1


	//   ....[114]....
        /*0810*/ 	.word	0x00008030
        /*0814*/ 	.word	0x00000000
        /*0818*/ 	.word	0x00000080
        /*081c*/ 	.short	0x010a
        /*081e*/ 	.byte	0xff
	.zero		1


	//   ....[115]....
        /*0820*/ 	.word	0x00008080
        /*0824*/ 	.word	0x00000000
        /*0828*/ 	.word	0x00000040
        /*082c*/ 	.short	0x010a
        /*082e*/ 	.byte	0xff
	.zero		1


	//   ....[116]....
        /*0830*/ 	.word	0x000080d0
        /*0834*/ 	.word	0x00000049
        /*0838*/ 	.word	0x000000a0
        /*083c*/ 	.short	0x010a
        /*083e*/ 	.byte	0xff
	.zero		1


	//   ....[117]....
        /*0840*/ 	.word	0x00008120
        /*0844*/ 	.word	0x00000002
        /*0848*/ 	.word	0x00000040
        /*084c*/ 	.short	0x010a
        /*084e*/ 	.byte	0xff
	.zero		1


	//----- nvinfo : EIATTR_NUM_MBARRIERS
	.align		4
.L_47:
        /*0850*/ 	.byte	0x03, 0x38
        /*0852*/ 	.short	0x0020


	//----- nvinfo : EIATTR_EXIT_INSTR_OFFSETS
	.align		4
        /*0854*/ 	.byte	0x04, 0x1c
        /*0856*/ 	.short	(.L_49 - .L_48)


	//   ....[0]....
.L_48:
        /*0858*/ 	.word	0x00002640


	//   ....[1]....
        /*085c*/ 	.word	0x00002b30


	//   ....[2]....
        /*0860*/ 	.word	0x00002b90


	//   ....[3]....
        /*0864*/ 	.word	0x00003c50


	//   ....[4]....
        /*0868*/ 	.word	0x00004b20


	//   ....[5]....
        /*086c*/ 	.word	0x00004b60


	//   ....[6]....
        /*0870*/ 	.word	0x00007660


	//   ....[7]....
        /*0874*/ 	.word	0x000076e0


	//   ....[8]....
        /*0878*/ 	.word	0x00007710


	//   ....[9]....
        /*087c*/ 	.word	0x00007780


	//----- nvinfo : EIATTR_MAX_THREADS
	.align		4
.L_49:
        /*0880*/ 	.byte	0x04, 0x05
        /*0882*/ 	.short	(.L_51 - .L_50)
.L_50:
        /*0884*/ 	.word	0x00000100
        /*0888*/ 	.word	0x00000001
        /*088c*/ 	.word	0x00000001


	//----- nvinfo : EIATTR_CRS_STACK_SIZE
	.align		4
.L_51:
        /*0890*/ 	.byte	0x04, 0x1e
        /*0892*/ 	.short	(.L_53 - .L_52)
.L_52:
        /*0894*/ 	.word	0x00000000


	//----- nvinfo : EIATTR_CBANK_PARAM_SIZE
	.align		4
.L_53:
        /*0898*/ 	.byte	0x03, 0x19
        /*089a*/ 	.short	0x0800


	//----- nvinfo : EIATTR_PARAM_CBANK
	.align		4
        /*089c*/ 	.byte	0x04, 0x0a
        /*089e*/ 	.short	(.L_55 - .L_54)
	.align		4
.L_54:
        /*08a0*/ 	.word	index@(.nv.constant0._ZN7cutlass13device_kernelINS_4gemm6kernel13GemmUniversalIN4cute5tupleIJiiiiEEENS1_10collective13CollectiveMmaINS1_35MainloopSm100TmaUmmaWarpSpecializedILi4ELi2ELi4ENS5_IJNS4_1CILi1EEESB_SB_EEEEENS5_IJNSA_ILi128EEENSA_ILi64EEESE_EEENS_6half_tENS5_IJlSB_lEEESH_SI_NS4_8TiledMMAINS4_8MMA_AtomIJNS4_20SM100_MMA_F16BF16_SSISH_SH_fLi128ELi64ELNS4_4UMMA5MajorE0ELSN_0ELNSM_7ScaleInE0ELSO_0EEEEEENS4_6LayoutISC_NS5_IJNSA_ILi0EEESS_SS_EEEEENS5_IJNS4_10UnderscoreESV_SV_EEEEENS4_13SM90_TMA_LOADENS4_14ComposedLayoutINS4_7SwizzleILi3ELi4ELi3EEENS4_18smem_ptr_flag_bitsILi16EEENSR_INS5_IJNSA_ILi8EEESF_EEENS5_IJSF_SB_EEEEEEEvNS4_8identityESY_S18_vS19_EENS_8epilogue10collective18CollectiveEpilogueINS1B_23Sm100TmaWarpSpecializedILi3ELi2ELi32ELb1ELb0EEEJSG_NS5_IJNSR_ISE_SB_EENSR_INSA_ILi32EEESB_EEEEESH_SI_SH_SI_NS1B_6fusion15FusionCallbacksIS1F_NS1K_17LinearCombinationISH_fSH_fLNS_15FloatRoundStyleE2EEESG_S1J_JEEENS4_5SM1004TMEM4LOAD26SM100_TMEM_LOAD_32dp32b32xESY_NSZ_INS10_ILi2ELi4ELi3EEES13_NSR_INS5_IJS14_S1H_EEENS5_IJS1H_SB_EEEEEEENS4_39AutoVectorizingCopyWithAssumedAlignmentILi128EEENS4_14SM90_TMA_STOREES1Y_S20_S20_EEEvvEEEEvNT_6ParamsE)
        /*08a4*/ 	.short	0x0380
        /*08a6*/ 	.short	0x0800


	//----- nvinfo : EIATTR_SW_WAR
	.align		4
.L_55:
        /*08a8*/ 	.byte	0x04, 0x36
        /*08aa*/ 	.short	(.L_57 - .L_56)
.L_56:
        /*08ac*/ 	.word	0x00000008
.L_57:


//--------------------- .nv.callgraph             --------------------------
	.section	.nv.callgraph,"",@"SHT_CUDA_CALLGRAPH"
	.align	4
	.sectionentsize	8
	.align		4
        /*0000*/ 	.word	0x00000000
	.align		4
        /*0004*/ 	.word	0xffffffff
	.align		4
        /*0008*/ 	.word	index@(_ZN7cutlass13device_kernelINS_4gemm6kernel13GemmUniversalIN4cute5tupleIJiiiiEEENS1_10collective13CollectiveMmaINS1_35MainloopSm100TmaUmmaWarpSpecializedILi4ELi2ELi4ENS5_IJNS4_1CILi1EEESB_SB_EEEEENS5_IJNSA_ILi128EEENSA_ILi64EEESE_EEENS_6half_tENS5_IJlSB_lEEESH_SI_NS4_8TiledMMAINS4_8MMA_AtomIJNS4_20SM100_MMA_F16BF16_SSISH_SH_fLi128ELi64ELNS4_4UMMA5MajorE0ELSN_0ELNSM_7ScaleInE0ELSO_0EEEEEENS4_6LayoutISC_NS5_IJNSA_ILi0EEESS_SS_EEEEENS5_IJNS4_10UnderscoreESV_SV_EEEEENS4_13SM90_TMA_LOADENS4_14ComposedLayoutINS4_7SwizzleILi3ELi4ELi3EEENS4_18smem_ptr_flag_bitsILi16EEENSR_INS5_IJNSA_ILi8EEESF_EEENS5_IJSF_SB_EEEEEEEvNS4_8identityESY_S18_vS19_EENS_8epilogue10collective18CollectiveEpilogueINS1B_23Sm100TmaWarpSpecializedILi3ELi2ELi32ELb1ELb0EEEJSG_NS5_IJNSR_ISE_SB_EENSR_INSA_ILi32EEESB_EEEEESH_SI_SH_SI_NS1B_6fusion15FusionCallbacksIS1F_NS1K_17LinearCombinationISH_fSH_fLNS_15FloatRoundStyleE2EEESG_S1J_JEEENS4_5SM1004TMEM4LOAD26SM100_TMEM_LOAD_32dp32b32xESY_NSZ_INS10_ILi2ELi4ELi3EEES13_NSR_INS5_IJS14_S1H_EEENS5_IJS1H_SB_EEEEEEENS4_39AutoVectorizingCopyWithAssumedAlignmentILi128EEENS4_14SM90_TMA_STOREES1Y_S20_S20_EEEvvEEEEvNT_6ParamsE)
	.align		4
        /*000c*/ 	.word	index@(__assertfail)
	.align		4
        /*0010*/ 	.word	0x00000000
	.align		4
        /*0014*/ 	.word	0xfffffffe
	.align		4
        /*0018*/ 	.word	0x00000000
	.align		4
        /*001c*/ 	.word	0xfffffffd
	.align		4
        /*0020*/ 	.word	0x00000000
	.align		4
        /*0024*/ 	.word	0xfffffffc


//--------------------- .nv.constant4             --------------------------
	.section	.nv.constant4,"a",@progbits
	.align	8
	.align		8
.nv.constant4:
        /*0000*/ 	.dword	__assertfail
	.align		8
        /*0008*/ 	.dword	__unnamed_1
	.align		8
        /*0010*/ 	.dword	__unnamed_2
	.align		8
        /*0018*/ 	.dword	_ZN40_INTERNAL_880dbbc5_4_k_cu_7bb5e5c6_266544cuda3std3__45__cpo5beginE
	.align		8
        /*0020*/ 	.dword	_ZN40_INTERNAL_880dbbc5_4_k_cu_7bb5e5c6_266544cuda3std3__45__cpo3endE
	.align		8
        /*0028*/ 	.dword	_ZN40_INTERNAL_880dbbc5_4_k_cu_7bb5e5c6_266544cuda3std3__45__cpo6cbeginE
	.align		8
        /*0030*/ 	.dword	_ZN40_INTERNAL_880dbbc5_4_k_cu_7bb5e5c6_266544cuda3std3__45__cpo4cendE
	.align		8
        /*0038*/ 	.dword	_ZN40_INTERNAL_880dbbc5_4_k_cu_7bb5e5c6_266544cuda3std3__442_GLOBAL__N__880dbbc5_4_k_cu_7bb5e5c6_266546ignoreE
	.align		8
        /*0040*/ 	.dword	_ZN40_INTERNAL_880dbbc5_4_k_cu_7bb5e5c6_266544cuda3std3__419piecewise_constructE
	.align		8
        /*0048*/ 	.dword	_ZN40_INTERNAL_880dbbc5_4_k_cu_7bb5e5c6_266544cuda3std3__48in_placeE
	.align		8
        /*0050*/ 	.dword	_ZN40_INTERNAL_880dbbc5_4_k_cu_7bb5e5c6_266544cuda3std6ranges3__45__cpo4swapE
	.align		8
        /*0058*/ 	.dword	_ZN40_INTERNAL_880dbbc5_4_k_cu_7bb5e5c6_266544cuda3std6ranges3__45__cpo9iter_moveE
	.align		8
        /*0060*/ 	.dword	_ZN40_INTERNAL_880dbbc5_4_k_cu_7bb5e5c6_266544cute7productE
	.align		8
        /*0068*/ 	.dword	_ZN40_INTERNAL_880dbbc5_4_k_cu_7bb5e5c6_266544cute1_E
	.align		8
        /*0070*/ 	.dword	$str$25
	.align		8
        /*0078*/ 	.dword	$str$26
	.align		8
        /*0080*/ 	.dword	$str$27
	.align		8
        /*0088*/ 	.dword	$str$28


//--------------------- .text._ZN7cutlass13device_kernelINS_4gemm6kernel13GemmUniversalIN4cute5tupleIJiiiiEEENS1_10collective13CollectiveMmaINS1_35MainloopSm100TmaUmmaWarpSpecializedILi4ELi2ELi4ENS5_IJNS4_1CILi1EEESB_SB_EEEEENS5_IJNSA_ILi128EEENSA_ILi64EEESE_EEENS_6half_tENS5_IJlSB_lEEESH_SI_NS4_8TiledMMAINS4_8MMA_AtomIJNS4_20SM100_MMA_F16BF16_SSISH_SH_fLi128ELi64ELNS4_4UMMA5MajorE0ELSN_0ELNSM_7ScaleInE0ELSO_0EEEEEENS4_6LayoutISC_NS5_IJNSA_ILi0EEESS_SS_EEEEENS5_IJNS4_10UnderscoreESV_SV_EEEEENS4_13SM90_TMA_LOADENS4_14ComposedLayoutINS4_7SwizzleILi3ELi4ELi3EEENS4_18smem_ptr_flag_bitsILi16EEENSR_INS5_IJNSA_ILi8EEESF_EEENS5_IJSF_SB_EEEEEEEvNS4_8identityESY_S18_vS19_EENS_8epilogue10collective18CollectiveEpilogueINS1B_23Sm100TmaWarpSpecializedILi3ELi2ELi32ELb1ELb0EEEJSG_NS5_IJNSR_ISE_SB_EENSR_INSA_ILi32EEESB_EEEEESH_SI_SH_SI_NS1B_6fusion15FusionCallbacksIS1F_NS1K_17LinearCombinationISH_fSH_fLNS_15FloatRoundStyleE2EEESG_S1J_JEEENS4_5SM1004TMEM4LOAD26SM100_TMEM_LOAD_32dp32b32xESY_NSZ_INS10_ILi2ELi4ELi3EEES13_NSR_INS5_IJS14_S1H_EEENS5_IJS1H_SB_EEEEEEENS4_39AutoVectorizingCopyWithAssumedAlignmentILi128EEENS4_14SM90_TMA_STOREES1Y_S20_S20_EEEvvEEEEvNT_6ParamsE --------------------------
	.section	.text._ZN7cutlass13device_kernelINS_4gemm6kernel13GemmUniversalIN4cute5tupleIJiiiiEEENS1_10collective13CollectiveMmaINS1_35MainloopSm100TmaUmmaWarpSpecializedILi4ELi2ELi4ENS5_IJNS4_1CILi1EEESB_SB_EEEEENS5_IJNSA_ILi128EEENSA_ILi64EEESE_EEENS_6half_tENS5_IJlSB_lEEESH_SI_NS4_8TiledMMAINS4_8MMA_AtomIJNS4_20SM100_MMA_F16BF16_SSISH_SH_fLi128ELi64ELNS4_4UMMA5MajorE0ELSN_0ELNSM_7ScaleInE0ELSO_0EEEEEENS4_6LayoutISC_NS5_IJNSA_ILi0EEESS_SS_EEEEENS5_IJNS4_10UnderscoreESV_SV_EEEEENS4_13SM90_TMA_LOADENS4_14ComposedLayoutINS4_7SwizzleILi3ELi4ELi3EEENS4_18smem_ptr_flag_bitsILi16EEENSR_INS5_IJNSA_ILi8EEESF_EEENS5_IJSF_SB_EEEEEEEvNS4_8identityESY_S18_vS19_EENS_8epilogue10collective18CollectiveEpilogueINS1B_23Sm100TmaWarpSpecializedILi3ELi2ELi32ELb1ELb0EEEJSG_NS5_IJNSR_ISE_SB_EENSR_INSA_ILi32EEESB_EEEEESH_SI_SH_SI_NS1B_6fusion15FusionCallbacksIS1F_NS1K_17LinearCombinationISH_fSH_fLNS_15FloatRoundStyleE2EEESG_S1J_JEEENS4_5SM1004TMEM4LOAD26SM100_TMEM_LOAD_32dp32b32xESY_NSZ_INS10_ILi2ELi4ELi3EEES13_NSR_INS5_IJS14_S1H_EEENS5_IJS1H_SB_EEEEEEENS4_39AutoVectorizingCopyWithAssumedAlignmentILi128EEENS4_14SM90_TMA_STOREES1Y_S20_S20_EEEvvEEEEvNT_6ParamsE,"ax",@progbits
	.align	128
.text._ZN7cutlass13device_kernelINS_4gemm6kernel13GemmUniversalIN4cute5tupleIJiiiiEEENS1_10collective13CollectiveMmaINS1_35MainloopSm100TmaUmmaWarpSpecializedILi4ELi2ELi4ENS5_IJNS4_1CILi1EEESB_SB_EEEEENS5_IJNSA_ILi128EEENSA_ILi64EEESE_EEENS_6half_tENS5_IJlSB_lEEESH_SI_NS4_8TiledMMAINS4_8MMA_AtomIJNS4_20SM100_MMA_F16BF16_SSISH_SH_fLi128ELi64ELNS4_4UMMA5MajorE0ELSN_0ELNSM_7ScaleInE0ELSO_0EEEEEENS4_6LayoutISC_NS5_IJNSA_ILi0EEESS_SS_EEEEENS5_IJNS4_10UnderscoreESV_SV_EEEEENS4_13SM90_TMA_LOADENS4_14ComposedLayoutINS4_7SwizzleILi3ELi4ELi3EEENS4_18smem_ptr_flag_bitsILi16EEENSR_INS5_IJNSA_ILi8EEESF_EEENS5_IJSF_SB_EEEEEEEvNS4_8identityESY_S18_vS19_EENS_8epilogue10collective18CollectiveEpilogueINS1B_23Sm100TmaWarpSpecializedILi3ELi2ELi32ELb1ELb0EEEJSG_NS5_IJNSR_ISE_SB_EENSR_INSA_ILi32EEESB_EEEEESH_SI_SH_SI_NS1B_6fusion15FusionCallbacksIS1F_NS1K_17LinearCombinationISH_fSH_fLNS_15FloatRoundStyleE2EEESG_S1J_JEEENS4_5SM1004TMEM4LOAD26SM100_TMEM_LOAD_32dp32b32xESY_NSZ_INS10_ILi2ELi4ELi3EEES13_NSR_INS5_IJS14_S1H_EEENS5_IJS1H_SB_EEEEEEENS4_39AutoVectorizingCopyWithAssumedAlignmentILi128EEENS4_14SM90_TMA_STOREES1Y_S20_S20_EEEvvEEEEvNT_6ParamsE:
        .type           _ZN7cutlass13device_kernelINS_4gemm6kernel13GemmUniversalIN4cute5tupleIJiiiiEEENS1_10collective13CollectiveMmaINS1_35MainloopSm100TmaUmmaWarpSpecializedILi4ELi2ELi4ENS5_IJNS4_1CILi1EEESB_SB_EEEEENS5_IJNSA_ILi128EEENSA_ILi64EEESE_EEENS_6half_tENS5_IJlSB_lEEESH_SI_NS4_8TiledMMAINS4_8MMA_AtomIJNS4_20SM100_MMA_F16BF16_SSISH_SH_fLi128ELi64ELNS4_4UMMA5MajorE0ELSN_0ELNSM_7ScaleInE0ELSO_0EEEEEENS4_6LayoutISC_NS5_IJNSA_ILi0EEESS_SS_EEEEENS5_IJNS4_10UnderscoreESV_SV_EEEEENS4_13SM90_TMA_LOADENS4_14ComposedLayoutINS4_7SwizzleILi3ELi4ELi3EEENS4_18smem_ptr_flag_bitsILi16EEENSR_INS5_IJNSA_ILi8EEESF_EEENS5_IJSF_SB_EEEEEEEvNS4_8identityESY_S18_vS19_EENS_8epilogue10collective18CollectiveEpilogueINS1B_23Sm100TmaWarpSpecializedILi3ELi2ELi32ELb1ELb0EEEJSG_NS5_IJNSR_ISE_SB_EENSR_INSA_ILi32EEESB_EEEEESH_SI_SH_SI_NS1B_6fusion15FusionCallbacksIS1F_NS1K_17LinearCombinationISH_fSH_fLNS_15FloatRoundStyleE2EEESG_S1J_JEEENS4_5SM1004TMEM4LOAD26SM100_TMEM_LOAD_32dp32b32xESY_NSZ_INS10_ILi2ELi4ELi3EEES13_NSR_INS5_IJS14_S1H_EEENS5_IJS1H_SB_EEEEEEENS4_39AutoVectorizingCopyWithAssumedAlignmentILi128EEENS4_14SM90_TMA_STOREES1Y_S20_S20_EEEvvEEEEvNT_6ParamsE,@function
        .size           _ZN7cutlass13device_kernelINS_4gemm6kernel13GemmUniversalIN4cute5tupleIJiiiiEEENS1_10collective13CollectiveMmaINS1_35MainloopSm100TmaUmmaWarpSpecializedILi4ELi2ELi4ENS5_IJNS4_1CILi1EEESB_SB_EEEEENS5_IJNSA_ILi128EEENSA_ILi64EEESE_EEENS_6half_tENS5_IJlSB_lEEESH_SI_NS4_8TiledMMAINS4_8MMA_AtomIJNS4_20SM100_MMA_F16BF16_SSISH_SH_fLi128ELi64ELNS4_4UMMA5MajorE0ELSN_0ELNSM_7ScaleInE0ELSO_0EEEEEENS4_6LayoutISC_NS5_IJNSA_ILi0EEESS_SS_EEEEENS5_IJNS4_10UnderscoreESV_SV_EEEEENS4_13SM90_TMA_LOADENS4_14ComposedLayoutINS4_7SwizzleILi3ELi4ELi3EEENS4_18smem_ptr_flag_bitsILi16EEENSR_INS5_IJNSA_ILi8EEESF_EEENS5_IJSF_SB_EEEEEEEvNS4_8identityESY_S18_vS19_EENS_8epilogue10collective18CollectiveEpilogueINS1B_23Sm100TmaWarpSpecializedILi3ELi2ELi32ELb1ELb0EEEJSG_NS5_IJNSR_ISE_SB_EENSR_INSA_ILi32EEESB_EEEEESH_SI_SH_SI_NS1B_6fusion15FusionCallbacksIS1F_NS1K_17LinearCombinationISH_fSH_fLNS_15FloatRoundStyleE2EEESG_S1J_JEEENS4_5SM1004TMEM4LOAD26SM100_TMEM_LOAD_32dp32b32xESY_NSZ_INS10_ILi2ELi4ELi3EEES13_NSR_INS5_IJS14_S1H_EEENS5_IJS1H_SB_EEEEEEENS4_39AutoVectorizingCopyWithAssumedAlignmentILi128EEENS4_14SM90_TMA_STOREES1Y_S20_S20_EEEvvEEEEvNT_6ParamsE,(.L_x_154 - _ZN7cutlass13device_kernelINS_4gemm6kernel13GemmUniversalIN4cute5tupleIJiiiiEEENS1_10collective13CollectiveMmaINS1_35MainloopSm100TmaUmmaWarpSpecializedILi4ELi2ELi4ENS5_IJNS4_1CILi1EEESB_SB_EEEEENS5_IJNSA_ILi128EEENSA_ILi64EEESE_EEENS_6half_tENS5_IJlSB_lEEESH_SI_NS4_8TiledMMAINS4_8MMA_AtomIJNS4_20SM100_MMA_F16BF16_SSISH_SH_fLi128ELi64ELNS4_4UMMA5MajorE0ELSN_0ELNSM_7ScaleInE0ELSO_0EEEEEENS4_6LayoutISC_NS5_IJNSA_ILi0EEESS_SS_EEEEENS5_IJNS4_10UnderscoreESV_SV_EEEEENS4_13SM90_TMA_LOADENS4_14ComposedLayoutINS4_7SwizzleILi3ELi4ELi3EEENS4_18smem_ptr_flag_bitsILi16EEENSR_INS5_IJNSA_ILi8EEESF_EEENS5_IJSF_SB_EEEEEEEvNS4_8identityESY_S18_vS19_EENS_8epilogue10collective18CollectiveEpilogueINS1B_23Sm100TmaWarpSpecializedILi3ELi2ELi32ELb1ELb0EEEJSG_NS5_IJNSR_ISE_SB_EENSR_INSA_ILi32EEESB_EEEEESH_SI_SH_SI_NS1B_6fusion15FusionCallbacksIS1F_NS1K_17LinearCombinationISH_fSH_fLNS_15FloatRoundStyleE2EEESG_S1J_JEEENS4_5SM1004TMEM4LOAD26SM100_TMEM_LOAD_32dp32b32xESY_NSZ_INS10_ILi2ELi4ELi3EEES13_NSR_INS5_IJS14_S1H_EEENS5_IJS1H_SB_EEEEEEENS4_39AutoVectorizingCopyWithAssumedAlignmentILi128EEENS4_14SM90_TMA_STOREES1Y_S20_S20_EEEvvEEEEvNT_6ParamsE)
        .other          _ZN7cutlass13device_kernelINS_4gemm6kernel13GemmUniversalIN4cute5tupleIJiiiiEEENS1_10collective13CollectiveMmaINS1_35MainloopSm100TmaUmmaWarpSpecializedILi4ELi2ELi4ENS5_IJNS4_1CILi1EEESB_SB_EEEEENS5_IJNSA_ILi128EEENSA_ILi64EEESE_EEENS_6half_tENS5_IJlSB_lEEESH_SI_NS4_8TiledMMAINS4_8MMA_AtomIJNS4_20SM100_MMA_F16BF16_SSISH_SH_fLi128ELi64ELNS4_4UMMA5MajorE0ELSN_0ELNSM_7ScaleInE0ELSO_0EEEEEENS4_6LayoutISC_NS5_IJNSA_ILi0EEESS_SS_EEEEENS5_IJNS4_10UnderscoreESV_SV_EEEEENS4_13SM90_TMA_LOADENS4_14ComposedLayoutINS4_7SwizzleILi3ELi4ELi3EEENS4_18smem_ptr_flag_bitsILi16EEENSR_INS5_IJNSA_ILi8EEESF_EEENS5_IJSF_SB_EEEEEEEvNS4_8identityESY_S18_vS19_EENS_8epilogue10collective18CollectiveEpilogueINS1B_23Sm100TmaWarpSpecializedILi3ELi2ELi32ELb1ELb0EEEJSG_NS5_IJNSR_ISE_SB_EENSR_INSA_ILi32EEESB_EEEEESH_SI_SH_SI_NS1B_6fusion15FusionCallbacksIS1F_NS1K_17LinearCombinationISH_fSH_fLNS_15FloatRoundStyleE2EEESG_S1J_JEEENS4_5SM1004TMEM4LOAD26SM100_TMEM_LOAD_32dp32b32xESY_NSZ_INS10_ILi2ELi4ELi3EEES13_NSR_INS5_IJS14_S1H_EEENS5_IJS1H_SB_EEEEEEENS4_39AutoVectorizingCopyWithAssumedAlignmentILi128EEENS4_14SM90_TMA_STOREES1Y_S20_S20_EEEvvEEEEvNT_6ParamsE,@"STO_CUDA_ENTRY STV_DEFAULT"
_ZN7cutlass13device_kernelINS_4gemm6kernel13GemmUniversalIN4cute5tupleIJiiiiEEENS1_10collective13CollectiveMmaINS1_35MainloopSm100TmaUmmaWarpSpecializedILi4ELi2ELi4ENS5_IJNS4_1CILi1EEESB_SB_EEEEENS5_IJNSA_ILi128EEENSA_ILi64EEESE_EEENS_6half_tENS5_IJlSB_lEEESH_SI_NS4_8TiledMMAINS4_8MMA_AtomIJNS4_20SM100_MMA_F16BF16_SSISH_SH_fLi128ELi64ELNS4_4UMMA5MajorE0ELSN_0ELNSM_7ScaleInE0ELSO_0EEEEEENS4_6LayoutISC_NS5_IJNSA_ILi0EEESS_SS_EEEEENS5_IJNS4_10UnderscoreESV_SV_EEEEENS4_13SM90_TMA_LOADENS4_14ComposedLayoutINS4_7SwizzleILi3ELi4ELi3EEENS4_18smem_ptr_flag_bitsILi16EEENSR_INS5_IJNSA_ILi8EEESF_EEENS5_IJSF_SB_EEEEEEEvNS4_8identityESY_S18_vS19_EENS_8epilogue10collective18CollectiveEpilogueINS1B_23Sm100TmaWarpSpecializedILi3ELi2ELi32ELb1ELb0EEEJSG_NS5_IJNSR_ISE_SB_EENSR_INSA_ILi32EEESB_EEEEESH_SI_SH_SI_NS1B_6fusion15FusionCallbacksIS1F_NS1K_17LinearCombinationISH_fSH_fLNS_15FloatRoundStyleE2EEESG_S1J_JEEENS4_5SM1004TMEM4LOAD26SM100_TMEM_LOAD_32dp32b32xESY_NSZ_INS10_ILi2ELi4ELi3EEES13_NSR_INS5_IJS14_S1H_EEENS5_IJS1H_SB_EEEEEEENS4_39AutoVectorizingCopyWithAssumedAlignmentILi128EEENS4_14SM90_TMA_STOREES1Y_S20_S20_EEEvvEEEEvNT_6ParamsE:
[----:B------:R-:W1:Y:S01]  /*0000*/  LDC R1, c[0x0][0x37c] ;  /* 0x0000df00ff017b82 */ /* 0x000e620000000800 */
[----:B------:R-:W2:Y:S01]  /*0010*/  S2R R93, SR_TID.X ;  /* 0x00000000005d7919 */ /* 0x000ea20000002100 */
[----:B------:R-:W3:Y:S01]  /*0020*/  LDCU.64 UR4, c[0x0][0x890] ;  /* 0x00011200ff0477ac */ /* 0x000ee20008000a00 */
[----:B------:R-:W-:Y:S02]  /*0030*/  PRMT R88, RZ, 0x7610, R88 ;  /* 0x00007610ff587816 */ /* 0x000fe40000000058 */
[----:B------:R-:W-:Y:S01]  /*0040*/  ELECT P5, URZ, PT ;  /* 0x0000000000ff782f */ /* 0x000fe200038a0000 */
[----:B------:R-:W4:Y:S01]  /*0050*/  LDCU.64 UR46, c[0x0][0x358] ;  /* 0x00006b00ff2e77ac */ /* 0x000f220008000a00 */
[----:B---3--:R-:W-:-:S04]  /*0060*/  UISETP.NE.U32.AND UP0, UPT, UR4, URZ, UPT ;  /* 0x000000ff0400728c */ /* 0x008fc8000bf05070 */
[----:B------:R-:W-:Y:S01]  /*0070*/  UISETP.NE.AND.EX UP0, UPT, UR5, URZ, UPT, UP0 ;  /* 0x000000ff0500728c */ /* 0x000fe2000bf05300 */
[----:B--2---:R-:W-:-:S05]  /*0080*/  SHF.R.U32.HI R92, RZ, 0x5, R93 ;  /* 0x00000005ff5c7819 */ /* 0x004fca000001165d */
[----:B------:R-:W2:Y:S02]  /*0090*/  SHFL.IDX PT, R0, R92, RZ, 0x1f ;  /* 0x00001fff5c007589 */ /* 0x000ea400000e0000 */
[----:B--2---:R-:W-:Y:S01]  /*00a0*/  R2UR UR8, R0 ;  /* 0x00000000000872ca */ /* 0x004fe200000e0000 */
[----:B-1--4-:R-:W-:-:S14]  /*00b0*/  BRA.U UP0, `(.L_x_0) ;  /* 0x00000001002c7547 */ /* 0x012fdc000b800000 */
[----:B------:R-:W1:Y:S02]  /*00c0*/  LDCU.64 UR6, c[0x0][0x888] ;  /* 0x00011100ff0677ac */ /* 0x000e640008000a00 */
[----:B-1----:R-:W-:-:S04]  /*00d0*/  UISETP.NE.U32.AND UP0, UPT, UR6, URZ, UPT ;  /* 0x000000ff0600728c */ /* 0x002fc8000bf05070 */
[----:B------:R-:W-:-:S09]  /*00e0*/  UISETP.NE.AND.EX UP0, UPT, UR7, URZ, UPT, UP0 ;  /* 0x000000ff0700728c */ /* 0x000fd2000bf05300 */
[----:B------:R-:W-:Y:S05]  /*00f0*/  BRA.U !UP0, `(.L_x_1) ;  /* 0x0000000108107547 */ /* 0x000fea000b800000 */
[----:B------:R-:W1:Y:S02]  /*0100*/  LDC.64 R2, c[0x0][0x888] ;  /* 0x00022200ff027b82 */ /* 0x000e640000000a00 */
[----:B-1----:R1:W5:Y:S01]  /*0110*/  LDG.E R49, desc[UR46][R2.64] ;  /* 0x0000002e02317981 */ /* 0x002362000c1e1900 */
[----:B------:R-:W-:Y:S01]  /*0120*/  HFMA2 R88, -RZ, RZ, 0, 5.9604644775390625e-08 ;  /* 0x00000001ff587431 */ /* 0x000fe200000001ff */
[----:B------:R-:W-:Y:S05]  /*0130*/  BRA `(.L_x_0) ;  /* 0x00000000000c7947 */ /* 0x000fea0003800000 */
.L_x_1:
[----:B------:R-:W1:Y:S01]  /*0140*/  LDCU UR6, c[0x0][0x880] ;  /* 0x00011000ff0677ac */ /* 0x000e620008000800 */
[----:B------:R-:W-:Y:S01]  /*0150*/  HFMA2 R88, -RZ, RZ, 0, 5.9604644775390625e-08 ;  /* 0x00000001ff587431 */ /* 0x000fe200000001ff */
[----:B-1----:R-:W-:-:S07]  /*0160*/  MOV R49, UR6 ;  /* 0x0000000600317c02 */ /* 0x002fce0008000f00 */
.L_x_0:
[----:B------:R-:W2:Y:S02]  /*0170*/  LDCU.64 UR6, c[0x0][0x8b0] ;  /* 0x00011600ff0677ac */ /* 0x000ea40008000a00 */
[----:B--2---:R-:W-:-:S04]  /*0180*/  UISETP.NE.U32.AND UP0, UPT, UR6, URZ, UPT ;  /* 0x000000ff0600728c */ /* 0x004fc8000bf05070 */
[----:B------:R-:W-:-:S09]  /*0190*/  UISETP.NE.AND.EX UP0, UPT, UR7, URZ, UPT, UP0 ;  /* 0x000000ff0700728c */ /* 0x000fd2000bf05300 */
[----:B------:R-:W-:Y:S05]  /*01a0*/  BRA.U UP0, `(.L_x_2) ;  /* 0x0000000100247547 */ /* 0x000fea000b800000 */
[----:B------:R-:W2:Y:S02]  /*01b0*/  LDCU.64 UR6, c[0x0][0x8a8] ;  /* 0x00011500ff0677ac */ /* 0x000ea40008000a00 */
[----:B--2---:R-:W-:-:S04]  /*01c0*/  UISETP.NE.U32.AND UP0, UPT, UR6, URZ, UPT ;  /* 0x000000ff0600728c */ /* 0x004fc8000bf05070 */
[----:B------:R-:W-:-:S09]  /*01d0*/  UISETP.NE.AND.EX UP0, UPT, UR7, URZ, UPT, UP0 ;  /* 0x000000ff0700728c */ /* 0x000fd2000bf05300 */
[----:B------:R-:W-:Y:S05]  /*01e0*/  BRA.U !UP0, `(.L_x_3) ;  /* 0x00000001080c7547 */ /* 0x000fea000b800000 */
[----:B-1----:R-:W1:Y:S02]  /*01f0*/  LDC.64 R2, c[0x0][0x8a8] ;  /* 0x00022a00ff027b82 */ /* 0x002e640000000a00 */
[----:B-1----:R2:W5:Y:S01]  /*0200*/  LDG.E R47, desc[UR46][R2.64] ;  /* 0x0000002e022f7981 */ /* 0x002562000c1e1900 */
[----:B------:R-:W-:Y:S05]  /*0210*/  BRA `(.L_x_2) ;  /* 0x0000000000087947 */ /* 0x000fea0003800000 */
.L_x_3:
[----:B------:R-:W2:Y:S02]  /*0220*/  LDCU UR6, c[0x0][0x8a0] ;  /* 0x00011400ff0677ac */ /* 0x000ea40008000800 */
[----:B--2---:R-:W-:Y:S02]  /*0230*/  MOV R47, UR6 ;  /* 0x00000006002f7c02 */ /* 0x004fe40008000f00 */
.L_x_2:
[----:B------:R-:W-:Y:S01]  /*0240*/  IMAD.U32 R0, RZ, RZ, UR8 ;  /* 0x00000008ff007e24 */ /* 0x000fe2000f8e00ff */
[----:B------:R-:W-:Y:S04]  /*0250*/  BSSY.RECONVERGENT B0, `(.L_x_4) ;  /* 0x000000c000007945 */ /* 0x000fe80003800200 */
[C---:B------:R-:W-:Y:S02]  /*0260*/  ISETP.NE.OR P1, PT, R0.reuse, 0x1, !P5 ;  /* 0x000000010000780c */ /* 0x040fe40006f25670 */
[----:B------:R-:W-:-:S11]  /*0270*/  ISETP.NE.OR P0, PT, R0, 0x3, !P5 ;  /* 0x000000030000780c */ /* 0x000fd60006f05670 */
[----:B------:R-:W-:Y:S05]  /*0280*/  @P1 BRA `(.L_x_5) ;  /* 0x0000000000201947 */ /* 0x000fea0003800000 */
[----:B------:R-:W3:Y:S02]  /*0290*/  LDCU.64 UR6, c[0x0][0x348] ;  /* 0x00006900ff0677ac */ /* 0x000ee40008000a00 */
[----:B---3--:R-:W-:Y:S02]  /*02a0*/  UIADD3 UR10, UP1, UPT, UR6, 0x80, URZ ;  /* 0x00000080060a7890 */ /* 0x008fe4000ff3e0ff */
[----:B------:R-:W-:Y:S02]  /*02b0*/  UIADD3 UR6, UP0, UPT, UR6, 0x180, URZ ;  /* 0x0000018006067890 */ /* 0x000fe4000ff1e0ff */
[----:B------:R-:W-:Y:S02]  /*02c0*/  UIADD3.X UR11, UPT, UPT, URZ, UR7, URZ, UP1, !UPT ;  /* 0x00000007ff0b7290 */ /* 0x000fe40008ffe4ff */
[----:B------:R-:W-:-:S07]  /*02d0*/  UIADD3.X UR7, UPT, UPT, URZ, UR7, URZ, UP0, !UPT ;  /* 0x00000007ff077290 */ /* 0x000fce00087fe4ff */
[----:B------:R3:W-:Y:S02]  /*02e0*/  UTMACCTL.PF [UR10] ;  /* 0x000000000a0079b9 */ /* 0x0007e40008040000 */
[----:B------:R3:W-:Y:S02]  /*02f0*/  UTMACCTL.PF [UR6] ;  /* 0x00000000060079b9 */ /* 0x0007e40008040000 */
[----:B---3--:R-:W-:Y:S01]  /*0300*/  NOP ;  /* 0x0000000000007918 */ /* 0x008fe20000000000 */
.L_x_5:
[----:B------:R-:W-:Y:S05]  /*0310*/  BSYNC.RECONVERGENT B0 ;  /* 0x0000000000007941 */ /* 0x000fea0003800200 */
.L_x_4:
[----:B------:R-:W-:Y:S04]  /*0320*/  BSSY.RECONVERGENT B0, `(.L_x_6) ;  /* 0x000000a000007945 */ /* 0x000fe80003800200 */
        /* <DEDUP_REMOVED lines=9> */
.L_x_7:
[----:B------:R-:W-:Y:S05]  /*03c0*/  BSYNC.RECONVERGENT B0 ;  /* 0x0000000000007941 */ /* 0x000fea0003800200 */
.L_x_6:
[----:B------:R-:W3:Y:S01]  /*03d0*/  LDCU.64 UR6, c[0x0][0x888] ;  /* 0x00011100ff0677ac */ /* 0x000ee20008000a00 */
[----:B------:R-:W-:Y:S02]  /*03e0*/  UISETP.EQ.U32.AND UP1, UPT, UR4, URZ, UPT ;  /* 0x000000ff0400728c */ /* 0x000fe4000bf22070 */
[----:B------:R-:W-:Y:S02]  /*03f0*/  UPLOP3.LUT UP2, UPT, UPT, UPT, UPT, 0x80, 0x8 ;  /* 0x000000000008789c */ /* 0x000fe40003f4f070 */
[----:B---3--:R-:W-:-:S04]  /*0400*/  UISETP.NE.U32.AND UP0, UPT, UR6, URZ, UPT ;  /* 0x000000ff0600728c */ /* 0x008fc8000bf05070 */
[----:B------:R-:W-:-:S04]  /*0410*/  UISETP.NE.AND.EX UP0, UPT, UR7, URZ, UPT, UP0 ;  /* 0x000000ff0700728c */ /* 0x000fc8000bf05300 */
[----:B------:R-:W-:-:S04]  /*0420*/  UISETP.EQ.OR.EX UP3, UPT, UR5, URZ, !UP0, UP1 ;  /* 0x000000ff0500728c */ /* 0x000fc8000c762710 */
[----:B------:R-:W-:-:S05]  /*0430*/  UP2UR UR53, UPR, URZ, 0x8 ;  /* 0x00000008ff357883 */ /* 0x000fca0008000000 */
[----:B------:R-:W-:Y:S07]  /*0440*/  BRA.U !UP3, `(.L_x_8) ;  /* 0x000000010b207547 */ /* 0x000fee000b800000 */
[----:B------:R-:W-:Y:S01]  /*0450*/  UISETP.NE.U32.AND UP2, UPT, UR4, URZ, UPT ;  /* 0x000000ff0400728c */ /* 0x000fe2000bf45070 */
[----:B-----5:R-:W-:Y:S01]  /*0460*/  FSETP.NEU.AND P0, PT, R49, RZ, PT ;  /* 0x000000ff3100720b */ /* 0x020fe20003f0d000 */
[----:B------:R-:W-:Y:S02]  /*0470*/  USEL UR4, URZ, 0xffffffff, UP0 ;  /* 0xffffffffff047887 */ /* 0x000fe40008000000 */
[----:B------:R-:W-:-:S10]  /*0480*/  UISETP.NE.AND.EX UP2, UPT, UR5, URZ, UPT, UP2 ;  /* 0x000000ff0500728c */ /* 0x000fd4000bf45320 */
[----:B------:R-:W-:Y:S01]  /*0490*/  VOTEU.ANY UP1, P0 ;  /* 0x0000000000ff7886 */ /* 0x000fe20000020100 */
[----:B------:R-:W-:-:S04]  /*04a0*/  @!UP2 USEL UR4, URZ, 0xffffffff, UP1 ;  /* 0xffffffffff04a887 */ /* 0x000fc80008800000 */
[----:B------:R-:W-:-:S04]  /*04b0*/  ULOP3.LUT UR4, UR4, 0x1, URZ, 0xc0, !UPT ;  /* 0x0000000104047892 */ /* 0x000fc8000f8ec0ff */
[----:B------:R-:W-:-:S11]  /*04c0*/  UISETP.NE.U32.AND UP2, UPT, UR4, 0x1, UPT ;  /* 0x000000010400788c */ /* 0x000fd6000bf45070 */
.L_x_8:
[----:B-12---:R-:W1:Y:S01]  /*04d0*/  SHFL.IDX PT, R2, R92, RZ, 0x1f ;  /* 0x00001fff5c027589 */ /* 0x006e6200000e0000 */
[----:B------:R-:W-:-:S04]  /*04e0*/  UISETP.NE.AND UP1, UPT, UR8, 0x2, UPT ;  /* 0x000000020800788c */ /* 0x000fc8000bf25270 */
[----:B------:R-:W-:Y:S01]  /*04f0*/  USEL UR6, URZ, 0x1, UP1 ;  /* 0x00000001ff067887 */ /* 0x000fe20008800000 */
[----:B-1----:R-:W-:-:S13]  /*0500*/  ISETP.NE.AND P0, PT, R2, RZ, PT ;  /* 0x000000ff0200720c */ /* 0x002fda0003f05270 */
[----:B------:R-:W-:Y:S05]  /*0510*/  @P0 BRA `(.L_x_9) ;  /* 0x0000000000480947 */ /* 0x000fea0003800000 */
[----:B------:R-:W1:Y:S01]  /*0520*/  S2UR UR5, SR_CgaCtaId ;  /* 0x00000000000579c3 */ /* 0x000e620000008800 */
[----:B------:R-:W-:Y:S01]  /*0530*/  UMOV UR7, 0x400 ;  /* 0x0000040000077882 */ /* 0x000fe20000000000 */
[----:B------:R-:W-:Y:S01]  /*0540*/  UMOV UR4, 0x1 ;  /* 0x0000000100047882 */ /* 0x000fe20000000000 */
[----:B------:R-:W-:Y:S01]  /*0550*/  ELECT P0, URZ, PT ;  /* 0x0000000000ff782f */ /* 0x000fe20003800000 */
[----:B------:R-:W-:-:S04]  /*0560*/  UIADD3 UR10, UPT, UPT, -UR4, 0x100000, URZ ;  /* 0x00100000040a7890 */ /* 0x000fc8000fffe1ff */
[----:B------:R-:W-:Y:S02]  /*0570*/  USHF.L.U32 UR11, UR10, 0xb, URZ ;  /* 0x0000000b0a0b7899 */ /* 0x000fe400080006ff */
[----:B------:R-:W-:Y:S02]  /*0580*/  USHF.L.U32 UR10, UR10, 0x1, URZ ;  /* 0x000000010a0a7899 */ /* 0x000fe400080006ff */
[----:B-1----:R-:W-:Y:S01]  /*0590*/  ULEA UR5, UR5, UR7, 0x18 ;  /* 0x0000000705057291 */ /* 0x002fe2000f8ec0ff */
[----:B------:R-:W1:Y:S11]  /*05a0*/  FENCE.VIEW.ASYNC.S ;  /* 0x00000000000073c6 */ /* 0x000e760000000000 */
[----:B-1----:R1:W2:Y:S01]  /*05b0*/  SYNCS.EXCH.64 URZ, [UR5], UR10 ;  /* 0x0000000a05ff75b2 */ /* 0x0022a20008000100 */
[----:B------:R1:W3:Y:S01]  /*05c0*/  SYNCS.EXCH.64 URZ, [UR5+0x20], UR10 ;  /* 0x0000200a05ff75b2 */ /* 0x0002e20008000100 */
[----:B------:R1:W4:Y:S01]  /*05d0*/  SYNCS.EXCH.64 URZ, [UR5+0x8], UR10 ;  /* 0x0000080a05ff75b2 */ /* 0x0003220008000100 */
[----:B------:R1:W1:Y:S01]  /*05e0*/  SYNCS.EXCH.64 URZ, [UR5+0x28], UR10 ;  /* 0x0000280a05ff75b2 */ /* 0x0002620008000100 */
[----:B------:R1:W1:Y:S01]  /*05f0*/  SYNCS.EXCH.64 URZ, [UR5+0x10], UR10 ;  /* 0x0000100a05ff75b2 */ /* 0x0002620008000100 */
[----:B------:R1:W1:Y:S01]  /*0600*/  SYNCS.EXCH.64 URZ, [UR5+0x30], UR10 ;  /* 0x0000300a05ff75b2 */ /* 0x0002620008000100 */
[----:B------:R1:W1:Y:S01]  /*0610*/  SYNCS.EXCH.64 URZ, [UR5+0x18], UR10 ;  /* 0x0000180a05ff75b2 */ /* 0x0002620008000100 */
[----:B------:R1:W1:Y:S01]  /*0620*/  SYNCS.EXCH.64 URZ, [UR5+0x38], UR10 ;  /* 0x0000380a05ff75b2 */ /* 0x0002620008000100 */
[----:B------:R-:W-:Y:S01]  /*0630*/  NOP ;  /* 0x0000000000007918 */ /* 0x000fe20000000000 */
.L_x_9:
[----:B------:R-:W2:Y:S01]  /*0640*/  SHFL.IDX PT, R2, R92, RZ, 0x1f ;  /* 0x00001fff5c027589 */ /* 0x000ea200000e0000 */
[----:B------:R-:W-:Y:S01]  /*0650*/  NOP ;  /* 0x0000000000007918 */ /* 0x000fe20000000000 */
[----:B--2---:R-:W-:-:S13]  /*0660*/  ISETP.NE.AND P0, PT, R2, 0x1, PT ;  /* 0x000000010200780c */ /* 0x004fda0003f05270 */
[----:B------:R-:W-:Y:S05]  /*0670*/  @P0 BRA `(.L_x_10) ;  /* 0x0000000000500947 */ /* 0x000fea0003800000 */
[----:B------:R-:W2:Y:S01]  /*0680*/  S2UR UR7, SR_CgaCtaId ;  /* 0x00000000000779c3 */ /* 0x000ea20000008800 */
[----:B------:R-:W-:Y:S01]  /*0690*/  UMOV UR9, 0x400 ;  /* 0x0000040000097882 */ /* 0x000fe20000000000 */
[----:B-1----:R-:W-:Y:S01]  /*06a0*/  UMOV UR5, 0x20 ;  /* 0x0000002000057882 */ /* 0x002fe20000000000 */
[----:B------:R-:W-:Y:S01]  /*06b0*/  UMOV UR4, 0x80 ;  /* 0x0000008000047882 */ /* 0x000fe20000000000 */
[----:B------:R-:W-:-:S04]  /*06c0*/  UIADD3 UR10, UPT, UPT, -UR5, 0x100000, URZ ;  /* 0x00100000050a7890 */ /* 0x000fc8000fffe1ff */
[----:B------:R-:W-:Y:S02]  /*06d0*/  USHF.L.U32 UR11, UR10, 0xb, URZ ;  /* 0x0000000b0a0b7899 */ /* 0x000fe400080006ff */
[----:B------:R-:W-:Y:S02]  /*06e0*/  USHF.L.U32 UR10, UR10, 0x1, URZ ;  /* 0x000000010a0a7899 */ /* 0x000fe400080006ff */
[----:B------:R-:W-:-:S04]  /*06f0*/  UIADD3 UR4, UPT, UPT, -UR4, 0x100000, URZ ;  /* 0x0010000004047890 */ /* 0x000fc8000fffe1ff */
[----:B------:R-:W-:Y:S02]  /*0700*/  USHF.L.U32 UR5, UR4, 0xb, URZ ;  /* 0x0000000b04057899 */ /* 0x000fe400080006ff */
[----:B------:R-:W-:Y:S01]  /*0710*/  USHF.L.U32 UR4, UR4, 0x1, URZ ;  /* 0x0000000104047899 */ /* 0x000fe200080006ff */
[----:B------:R-:W-:Y:S01]  /*0720*/  ELECT P0, URZ, PT ;  /* 0x0000000000ff782f */ /* 0x000fe20003800000 */
[----:B--2---:R-:W-:Y:S01]  /*0730*/  ULEA UR7, UR7, UR9, 0x18 ;  /* 0x0000000907077291 */ /* 0x004fe2000f8ec0ff */
[----:B------:R-:W1:Y:S11]  /*0740*/  FENCE.VIEW.ASYNC.S ;  /* 0x00000000000073c6 */ /* 0x000e760000000000 */
[----:B-1----:R2:W1:Y:S01]  /*0750*/  SYNCS.EXCH.64 URZ, [UR7+0x40], UR10 ;  /* 0x0000400a07ff75b2 */ /* 0x0024620008000100 */
[----:B------:R2:W1:Y:S01]  /*0760*/  SYNCS.EXCH.64 URZ, [UR7+0x58], UR4 ;  /* 0x0000580407ff75b2 */ /* 0x0004620008000100 */
[----:B------:R2:W1:Y:S01]  /*0770*/  SYNCS.EXCH.64 URZ, [UR7+0x48], UR10 ;  /* 0x0000480a07ff75b2 */ /* 0x0004620008000100 */
[----:B------:R2:W1:Y:S01]  /*0780*/  SYNCS.EXCH.64 URZ, [UR7+0x60], UR4 ;  /* 0x0000600407ff75b2 */ /* 0x0004620008000100 */
[----:B------:R2:W1:Y:S01]  /*0790*/  SYNCS.EXCH.64 URZ, [UR7+0x50], UR10 ;  /* 0x0000500a07ff75b2 */ /* 0x0004620008000100 */
[----:B------:R2:W1:Y:S02]  /*07a0*/  SYNCS.EXCH.64 URZ, [UR7+0x68], UR4 ;  /* 0x0000680407ff75b2 */ /* 0x0004640008000100 */
[----:B--2---:R-:W-:Y:S01]  /*07b0*/  NOP ;  /* 0x0000000000007918 */ /* 0x004fe20000000000 */
.L_x_10:
[----:B------:R-:W2:Y:S01]  /*07c0*/  SHFL.IDX PT, R2, R92, RZ, 0x1f ;  /* 0x00001fff5c027589 */ /* 0x000ea200000e0000 */
[----:B------:R-:W-:Y:S01]  /*07d0*/  NOP ;  /* 0x0000000000007918 */ /* 0x000fe20000000000 */
[----:B--2---:R-:W-:-:S13]  /*07e0*/  ISETP.NE.AND P0, PT, R2, 0x3, PT ;  /* 0x000000030200780c */ /* 0x004fda0003f05270 */
[----:B------:R-:W-:Y:S05]  /*07f0*/  @P0 BRA `(.L_x_11) ;  /* 0x0000000000300947 */ /* 0x000fea0003800000 */
[----:B-1----:R-:W1:Y:S01]  /*0800*/  S2UR UR5, SR_CgaCtaId ;  /* 0x00000000000579c3 */ /* 0x002e620000008800 */
        /* <DEDUP_REMOVED lines=8> */
[----:B-1----:R2:W1:Y:S01]  /*0890*/  SYNCS.EXCH.64 URZ, [UR5+0x70], UR10 ;  /* 0x0000700a05ff75b2 */ /* 0x0024620008000100 */
[----:B------:R2:W1:Y:S02]  /*08a0*/  SYNCS.EXCH.64 URZ, [UR5+0x78], UR10 ;  /* 0x0000780a05ff75b2 */ /* 0x0004640008000100 */
[----:B--2---:R-:W-:Y:S01]  /*08b0*/  NOP ;  /* 0x0000000000007918 */ /* 0x004fe20000000000 */
.L_x_11:
[----:B------:R-:W2:Y:S01]  /*08c0*/  SHFL.IDX PT, R2, R92, RZ, 0x1f ;  /* 0x00001fff5c027589 */ /* 0x000ea200000e0000 */
[----:B------:R-:W-:Y:S01]  /*08d0*/  NOP ;  /* 0x0000000000007918 */ /* 0x000fe20000000000 */
[----:B--2---:R-:W-:-:S13]  /*08e0*/  ISETP.NE.AND P0, PT, R2, 0x4, PT ;  /* 0x000000040200780c */ /* 0x004fda0003f05270 */
[----:B------:R-:W-:Y:S05]  /*08f0*/  @P0 BRA `(.L_x_12) ;  /* 0x00000000004c0947 */ /* 0x000fea0003800000 */
[----:B-1----:R-:W1:Y:S01]  /*0900*/  S2UR UR5, SR_CgaCtaId ;  /* 0x00000000000579c3 */ /* 0x002e620000008800 */
[----:B------:R-:W-:Y:S01]  /*0910*/  UMOV UR9, 0x100 ;  /* 0x0000010000097882 */ /* 0x000fe20000000000 */
[----:B------:R-:W-:Y:S01]  /*0920*/  UMOV UR7, 0x400 ;  /* 0x0000040000077882 */ /* 0x000fe20000000000 */
[----:B------:R-:W-:Y:S01]  /*0930*/  USEL UR9, UR9, 0xe0, UP2 ;  /* 0x000000e009097887 */ /* 0x000fe20009000000 */
[----:B------:R-:W-:Y:S01]  /*0940*/  UMOV UR4, 0x1 ;  /* 0x0000000100047882 */ /* 0x000fe20000000000 */
[----:B------:R-:W-:Y:S01]  /*0950*/  ELECT P0, URZ, PT ;  /* 0x0000000000ff782f */ /* 0x000fe20003800000 */
[----:B------:R-:W-:-:S04]  /*0960*/  UIADD3 UR10, UPT, UPT, -UR4, 0x100000, URZ ;  /* 0x00100000040a7890 */ /* 0x000fc8000fffe1ff */
[----:B------:R-:W-:Y:S02]  /*0970*/  USHF.L.U32 UR11, UR10, 0xb, URZ ;  /* 0x0000000b0a0b7899 */ /* 0x000fe400080006ff */
[----:B------:R-:W-:Y:S02]  /*0980*/  USHF.L.U32 UR10, UR10, 0x1, URZ ;  /* 0x000000010a0a7899 */ /* 0x000fe400080006ff */
[----:B------:R-:W-:-:S04]  /*0990*/  UIADD3 UR12, UPT, UPT, -UR9, 0x100000, URZ ;  /* 0x00100000090c7890 */ /* 0x000fc8000fffe1ff */
[----:B------:R-:W-:Y:S02]  /*09a0*/  USHF.L.U32 UR13, UR12, 0xb, URZ ;  /* 0x0000000b0c0d7899 */ /* 0x000fe400080006ff */
[----:B------:R-:W-:Y:S02]  /*09b0*/  USHF.L.U32 UR12, UR12, 0x1, URZ ;  /* 0x000000010c0c7899 */ /* 0x000fe400080006ff */
[----:B-1----:R-:W-:Y:S01]  /*09c0*/  ULEA UR5, UR5, UR7, 0x18 ;  /* 0x0000000705057291 */ /* 0x002fe2000f8ec0ff */
[----:B------:R-:W1:Y:S11]  /*09d0*/  FENCE.VIEW.ASYNC.S ;  /* 0x00000000000073c6 */ /* 0x000e760000000000 */
[----:B-1----:R2:W1:Y:S01]  /*09e0*/  SYNCS.EXCH.64 URZ, [UR5+0x80], UR10 ;  /* 0x0000800a05ff75b2 */ /* 0x0024620008000100 */
[----:B------:R2:W1:Y:S01]  /*09f0*/  SYNCS.EXCH.64 URZ, [UR5+0x90], UR12 ;  /* 0x0000900c05ff75b2 */ /* 0x0004620008000100 */
[----:B------:R2:W1:Y:S01]  /*0a00*/  SYNCS.EXCH.64 URZ, [UR5+0x88], UR10 ;  /* 0x0000880a05ff75b2 */ /* 0x0004620008000100 */
[----:B------:R2:W1:Y:S02]  /*0a10*/  SYNCS.EXCH.64 URZ, [UR5+0x98], UR12 ;  /* 0x0000980c05ff75b2 */ /* 0x0004640008000100 */
[----:B--2---:R-:W-:Y:S01]  /*0a20*/  NOP ;  /* 0x0000000000007918 */ /* 0x004fe20000000000 */
.L_x_12:
        /* <DEDUP_REMOVED lines=22> */
[----:B------:R2:W1:Y:S01]  /*0b90*/  SYNCS.EXCH.64 URZ, [UR7+0xd0], UR4 ;  /* 0x0000d00407ff75b2 */ /* 0x0004620008000100 */
[----:B------:R2:W1:Y:S01]  /*0ba0*/  SYNCS.EXCH.64 URZ, [UR7+0xb8], UR10 ;  /* 0x0000b80a07ff75b2 */ /* 0x0004620008000100 */
[----:B------:R2:W1:Y:S02]  /*0bb0*/  SYNCS.EXCH.64 URZ, [UR7+0xd8], UR4 ;  /* 0x0000d80407ff75b2 */ /* 0x0004640008000100 */
[----:B--2---:R-:W-:Y:S01]  /*0bc0*/  NOP ;  /* 0x0000000000007918 */ /* 0x004fe20000000000 */
.L_x_13:
        /* <DEDUP_REMOVED lines=18> */
.L_x_14:
[----:B-1----:R-:W1:Y:S01]  /*0cf0*/  S2UR UR5, SR_CTAID.X ;  /* 0x00000000000579c3 */ /* 0x002e620000002500 */
[----:B------:R-:W-:-:S05]  /*0d00*/  CS2R.32 R87, SR_CgaSize ;  /* 0x0000000000577805 */ /* 0x000fca0000008a00 */
[----:B------:R-:W-:-:S05]  /*0d10*/  IMAD R87, R87, -0xa0, RZ ;  /* 0xffffff6057577824 */ /* 0x000fca00078e02ff */
[----:B------:R-:W-:-:S14]  /*0d20*/  R2UR UR9, R87 ;  /* 0x00000000570972ca */ /* 0x000fdc00000e0000 */
[----:B------:R-:W2:Y:S01]  /*0d30*/  LDCU UR9, c[0x0][UR9+0x2b0] ;  /* 0x00005600090977ac */ /* 0x000ea20008000800 */
[----:B------:R-:W-:Y:S01]  /*0d40*/  NOP ;  /* 0x0000000000007918 */ /* 0x000fe20000000000 */
[----:B------:R-:W-:-:S05]  /*0d50*/  CS2R.32 R87, SR_CgaSize ;  /* 0x0000000000577805 */ /* 0x000fca0000008a00 */
[----:B------:R-:W-:-:S05]  /*0d60*/  IMAD R87, R87, -0xa0, RZ ;  /* 0xffffff6057577824 */ /* 0x000fca00078e02ff */
[----:B------:R-:W-:-:S14]  /*0d70*/  R2UR UR7, R87 ;  /* 0x00000000570772ca */ /* 0x000fdc00000e0000 */
[----:B------:R-:W3:Y:S01]  /*0d80*/  LDCU UR7, c[0x0][UR7+0x2b4] ;  /* 0x00005680070777ac */ /* 0x000ee20008000800 */
[----:B------:R-:W4:Y:S08]  /*0d90*/  S2UR UR4, SR_CTAID.Y ;  /* 0x00000000000479c3 */ /* 0x000f300000002600 */
[----:B------:R-:W3:Y:S01]  /*0da0*/  LDC R10, c[0x0][0xb24] ;  /* 0x0002c900ff0a7b82 */ /* 0x000ee20000000800 */
[----:B-1----:R-:W-:-:S02]  /*0db0*/  I2FP.F32.U32 R87, UR5 ;  /* 0x0000000500577c45 */ /* 0x002fc40008201000 */
[----:B------:R-:W-:-:S05]  /*0dc0*/  CS2R.32 R3, SR_CgaSize ;  /* 0x0000000000037805 */ /* 0x000fca0000008a00 */
[----:B------:R-:W-:-:S06]  /*0dd0*/  IMAD R3, R3, -0xa0, RZ ;  /* 0xffffff6003037824 */ /* 0x000fcc00078e02ff */
[----:B------:R-:W1:Y:S01]  /*0de0*/  LDC R3, c[0x0][R3+0x2a0] ;  /* 0x0000a80003037b82 */ /* 0x000e620000000800 */
[----:B------:R-:W-:Y:S01]  /*0df0*/  MOV R15, UR5 ;  /* 0x00000005000f7c02 */ /* 0x000fe20008000f00 */
[----:B--2---:R-:W-:Y:S01]  /*0e00*/  FMUL R87, R87, UR9 ;  /* 0x0000000957577c20 */ /* 0x004fe20008400000 */
[----:B----4-:R-:W-:Y:S02]  /*0e10*/  I2FP.F32.U32 R86, UR4 ;  /* 0x0000000400567c45 */ /* 0x010fe40008201000 */
[----:B------:R-:W-:-:S05]  /*0e20*/  CS2R.32 R2, SR_CgaSize ;  /* 0x0000000000027805 */ /* 0x000fca0000008a00 */
[----:B------:R-:W-:-:S06]  /*0e30*/  IMAD R2, R2, -0xa0, RZ ;  /* 0xffffff6002027824 */ /* 0x000fcc00078e02ff */
[----:B------:R-:W2:Y:S01]  /*0e40*/  LDC R2, c[0x0][R2+0x2a4] ;  /* 0x0000a90002027b82 */ /* 0x000ea20000000800 */
[----:B------:R-:W-:Y:S01]  /*0e50*/  MOV R14, UR4 ;  /* 0x00000004000e7c02 */ /* 0x000fe20008000f00 */
[----:B------:R-:W4:Y:S01]  /*0e60*/  F2I.U32.TRUNC.NTZ R87, R87 ;  /* 0x0000005700577305 */ /* 0x000f22000020f000 */
[----:B---3--:R-:W-:-:S05]  /*0e70*/  FMUL R86, R86, UR7 ;  /* 0x0000000756567c20 */ /* 0x008fca0008400000 */
[----:B------:R-:W-:Y:S01]  /*0e80*/  BAR.SYNC.DEFER_BLOCKING 0x0 ;  /* 0x0000000000007b1d */ /* 0x000fe20000010000 */
[----:B------:R-:W-:-:S05]  /*0e90*/  ISETP.GE.AND P0, PT, R10, 0x1, PT ;  /* 0x000000010a00780c */ /* 0x000fca0003f06270 */
[----:B------:R-:W3:Y:S02]  /*0ea0*/  F2I.U32.TRUNC.NTZ R86, R86 ;  /* 0x0000005600567305 */ /* 0x000ee4000020f000 */
[----:B------:R-:W2:Y:S01]  /*0eb0*/  S2UR UR36, SR_CTAID.Z ;  /* 0x00000000002479c3 */ /* 0x000ea20000002700 */
[----:B----4-:R-:W-:-:S05]  /*0ec0*/  IADD3 R87, PT, PT, -R87, RZ, RZ ;  /* 0x000000ff57577210 */ /* 0x010fca0007ffe1ff */
[----:B-1----:R-:W-:Y:S01]  /*0ed0*/  IMAD R87, R3, R87, UR5 ;  /* 0x0000000503577e24 */ /* 0x002fe2000f8e0257 */
[----:B---3--:R-:W-:-:S05]  /*0ee0*/  IADD3 R86, PT, PT, -R86, RZ, RZ ;  /* 0x000000ff56567210 */ /* 0x008fca0007ffe1ff */
[----:B--2---:R-:W-:Y:S01]  /*0ef0*/  IMAD R86, R2, R86, UR4 ;  /* 0x0000000402567e24 */ /* 0x004fe2000f8e0256 */
[----:B------:R-:W-:Y:S06]  /*0f00*/  @!P0 BRA `(.L_x_15) ;  /* 0x0000000000b88947 */ /* 0x000fec0003800000 */
[----:B------:R-:W1:Y:S01]  /*0f10*/  LDC.64 R4, c[0x0][0xb18] ;  /* 0x0002c600ff047b82 */ /* 0x000e620000000a00 */
[----:B------:R-:W-:-:S07]  /*0f20*/  ISETP.NE.AND P0, PT, R10, 0x1, PT ;  /* 0x000000010a00780c */ /* 0x000fce0003f05270 */
[----:B------:R-:W2:Y:S08]  /*0f30*/  LDC R9, c[0x0][0xb0c] ;  /* 0x0002c300ff097b82 */ /* 0x000eb00000000800 */
[----:B------:R-:W3:Y:S08]  /*0f40*/  LDC R12, c[0x0][0x370] ;  /* 0x0000dc00ff0c7b82 */ /* 0x000ef00000000800 */
[----:B------:R-:W4:Y:S01]  /*0f50*/  LDC R11, c[0x0][0x374] ;  /* 0x0000dd00ff0b7b82 */ /* 0x000f220000000800 */
[----:B-1----:R-:W-:-:S07]  /*0f60*/  ISETP.NE.AND P1, PT, R4, 0x1, PT ;  /* 0x000000010400780c */ /* 0x002fce0003f25270 */
[----:B------:R-:W3:Y:S01]  /*0f70*/  LDC.64 R6, c[0x0][0xb10] ;  /* 0x0002c400ff067b82 */ /* 0x000ee20000000a00 */
[----:B--2---:R-:W-:-:S07]  /*0f80*/  ISETP.NE.AND P2, PT, R9, 0x1, PT ;  /* 0x000000010900780c */ /* 0x004fce0003f45270 */
[----:B------:R-:W1:Y:S08]  /*0f90*/  LDC R8, c[0x0][0xb20] ;  /* 0x0002c800ff087b82 */ /* 0x000e700000000800 */
[----:B------:R-:W2:Y:S01]  /*0fa0*/  LDC.64 R2, c[0x0][0xb28] ;  /* 0x0002ca00ff027b82 */ /* 0x000ea20000000a00 */
[----:B----4-:R-:W-:-:S04]  /*0fb0*/  IMAD.HI.U32 R13, R11, R5, RZ ;  /* 0x000000050b0d7227 */ /* 0x010fc800078e00ff */
[----:B------:R-:W-:-:S04]  /*0fc0*/  IMAD.HI.U32 R5, R14, R5, RZ ;  /* 0x000000050e057227 */ /* 0x000fc800078e00ff */
[----:B---3--:R-:W-:-:S05]  /*0fd0*/  IMAD.HI.U32 R16, R12, R6, RZ ;  /* 0x000000060c107227 */ /* 0x008fca00078e00ff */
[-C--:B------:R-:W-:Y:S01]  /*0fe0*/  @P2 SHF.R.U32.HI R12, RZ, R7.reuse, R16 ;  /* 0x00000007ff0c2219 */ /* 0x080fe20000011610 */
[----:B------:R-:W-:Y:S01]  /*0ff0*/  IMAD.HI.U32 R16, R15, R6, RZ ;  /* 0x000000060f107227 */ /* 0x000fe200078e00ff */
[-C--:B-1----:R-:W-:Y:S02]  /*1000*/  @P1 SHF.R.U32.HI R11, RZ, R8.reuse, R13 ;  /* 0x00000008ff0b1219 */ /* 0x082fe4000001160d */
[----:B------:R-:W-:Y:S02]  /*1010*/  SHF.R.U32.HI R5, RZ, R8, R5 ;  /* 0x00000008ff057219 */ /* 0x000fe40000011605 */
[----:B------:R-:W-:Y:S02]  /*1020*/  SHF.R.U32.HI R16, RZ, R7, R16 ;  /* 0x00000007ff107219 */ /* 0x000fe40000011610 */
[----:B------:R-:W-:Y:S01]  /*1030*/  SEL R5, R14, R5, !P1 ;  /* 0x000000050e057207 */ /* 0x000fe20004800000 */
[----:B--2---:R-:W-:Y:S01]  /*1040*/  IMAD.HI.U32 R13, R11, R2, RZ ;  /* 0x000000020b0d7227 */ /* 0x004fe200078e00ff */
[----:B------:R-:W-:-:S03]  /*1050*/  SEL R16, R15, R16, !P2 ;  /* 0x000000100f107207 */ /* 0x000fc60005000000 */
[----:B------:R-:W-:Y:S01]  /*1060*/  IMAD.HI.U32 R6, R12, R2, RZ ;  /* 0x000000020c067227 */ /* 0x000fe200078e00ff */
[----:B------:R-:W-:-:S04]  /*1070*/  @P0 SHF.R.U32.HI R11, RZ, R3, R13 ;  /* 0x00000003ff0b0219 */ /* 0x000fc8000001160d */
[----:B------:R-:W-:Y:S01]  /*1080*/  @P0 SHF.R.U32.HI R12, RZ, R3, R6 ;  /* 0x00000003ff0c0219 */ /* 0x000fe20000011606 */
[----:B------:R-:W-:-:S04]  /*1090*/  IMAD R11, R11, R10, RZ ;  /* 0x0000000a0b0b7224 */ /* 0x000fc800078e02ff */
[----:B------:R-:W-:Y:S01]  /*10a0*/  IMAD R6, R12, R10, RZ ;  /* 0x0000000a0c067224 */ /* 0x000fe200078e02ff */
[----:B------:R-:W-:-:S04]  /*10b0*/  ISETP.GE.AND P1, PT, R5, R11, PT ;  /* 0x0000000b0500720c */ /* 0x000fc80003f26270 */
[----:B------:R-:W-:Y:S01]  /*10c0*/  ISETP.GE.OR P1, PT, R16, R6, P1 ;  /* 0x000000061000720c */ /* 0x000fe20000f26670 */
[----:B------:R-:W-:-:S05]  /*10d0*/  IMAD.HI.U32 R6, R5, R2, RZ ;  /* 0x0000000205067227 */ /* 0x000fca00078e00ff */
[----:B------:R-:W-:-:S04]  /*10e0*/  SHF.R.U32.HI R6, RZ, R3, R6 ;  /* 0x00000003ff067219 */ /* 0x000fc80000011606 */
[----:B------:R-:W-:-:S03]  /*10f0*/  SEL R6, R5, R6, !P0 ;  /* 0x0000000605067207 */ /* 0x000fc60004000000 */
[----:B------:R-:W-:Y:S01]  /*1100*/  @!P1 IMAD.HI.U32 R7, R16, R2, RZ ;  /* 0x0000000210079227 */ /* 0x000fe200078e00ff */
[----:B------:R-:W-:-:S04]  /*1110*/  IADD3 R2, PT, PT, -R6, RZ, RZ ;  /* 0x000000ff06027210 */ /* 0x000fc80007ffe1ff */
[----:B------:R-:W-:Y:S01]  /*1120*/  @!P1 SHF.R.U32.HI R3, RZ, R3, R7 ;  /* 0x00000003ff039219 */ /* 0x000fe20000011607 */
[----:B------:R-:W-:Y:S01]  /*1130*/  IMAD R2, R10, R2, R5 ;  /* 0x000000020a027224 */ /* 0x000fe200078e0205 */
[----:B------:R-:W-:Y:S02]  /*1140*/  IADD3 R7, PT, PT, -R5, RZ, RZ ;  /* 0x000000ff05077210 */ /* 0x000fe40007ffe1ff */
[----:B------:R-:W-:-:S03]  /*1150*/  @!P1 SEL R3, R16, R3, !P0 ;  /* 0x0000000310039207 */ /* 0x000fc60004000000 */
[----:B------:R-:W-:Y:S02]  /*1160*/  IMAD R7, R4, R7, R14 ;  /* 0x0000000704077224 */ /* 0x000fe400078e020e */
[--C-:B------:R-:W-:Y:S02]  /*1170*/  @!P1 IMAD.IADD R6, R6, 0x1, -R3.reuse ;  /* 0x0000000106069824 */ /* 0x100fe400078e0a03 */
[----:B------:R-:W-:Y:S01]  /*1180*/  @!P1 IMAD R3, R2, R12, R3 ;  /* 0x0000000c02039224 */ /* 0x000fe200078e0203 */
[----:B------:R-:W-:Y:S01]  /*1190*/  IADD3 R2, PT, PT, -R16, RZ, RZ ;  /* 0x000000ff10027210 */ /* 0x000fe20007ffe1ff */
[----:B------:R-:W-:Y:S02]  /*11a0*/  @!P1 IMAD R5, R6, R10, R16 ;  /* 0x0000000a06059224 */ /* 0x000fe400078e0210 */
[----:B------:R-:W-:Y:S02]  /*11b0*/  @!P1 IMAD.MOV.U32 R16, RZ, RZ, R3 ;  /* 0x000000ffff109224 */ /* 0x000fe400078e0003 */
[----:B------:R-:W-:-:S02]  /*11c0*/  IMAD R2, R9, R2, R15 ;  /* 0x0000000209027224 */ /* 0x000fc400078e020f */
[----:B------:R-:W-:Y:S02]  /*11d0*/  IMAD R14, R5, R4, R7 ;  /* 0x00000004050e7224 */ /* 0x000fe400078e0207 */
[----:B------:R-:W-:Y:S02]  /*11e0*/  IMAD R15, R16, R9, R2 ;  /* 0x00000009100f7224 */ /* 0x000fe400078e0202 */
.L_x_15:
[----:B------:R-:W1:Y:S01]  /*11f0*/  LDCU UR4, c[0x0][0xb30] ;  /* 0x00016600ff0477ac */ /* 0x000e620008000800 */
[----:B------:R-:W2:Y:S08]  /*1200*/  S2UR UR37, SR_CgaCtaId ;  /* 0x00000000002579c3 */ /* 0x000eb00000008800 */
[----:B------:R-:W3:Y:S01]  /*1210*/  LDC R40, c[0x0][0xb24] ;  /* 0x0002c900ff287b82 */ /* 0x000ee20000000800 */
[----:B-1----:R-:W-:-:S09]  /*1220*/  UISETP.NE.AND UP1, UPT, UR4, 0x1, UPT ;  /* 0x000000010400788c */ /* 0x002fd2000bf25270 */
[----:B--2---:R-:W-:Y:S05]  /*1230*/  BRA.U UP1, `(.L_x_16) ;  /* 0x0000000101407547 */ /* 0x004fea000b800000 */
[----:B------:R-:W1:Y:S08]  /*1240*/  LDC.64 R4, c[0x0][0xb10] ;  /* 0x0002c400ff047b82 */ /* 0x000e700000000a00 */
[----:B------:R-:W2:Y:S08]  /*1250*/  LDC.64 R2, c[0x0][0xb18] ;  /* 0x0002c600ff027b82 */ /* 0x000eb00000000a00 */
[----:B------:R-:W4:Y:S08]  /*1260*/  LDC R6, c[0x0][0xb20] ;  /* 0x0002c800ff067b82 */ /* 0x000f300000000800 */
[----:B------:R-:W3:Y:S01]  /*1270*/  LDC R7, c[0x0][0xb0c] ;  /* 0x0002c300ff077b82 */ /* 0x000ee20000000800 */
[----:B-1----:R-:W-:-:S05]  /*1280*/  IMAD.HI.U32 R4, R15, R4, RZ ;  /* 0x000000040f047227 */ /* 0x002fca00078e00ff */
[----:B------:R-:W-:Y:S01]  /*1290*/  SHF.R.U32.HI R4, RZ, R5, R4 ;  /* 0x00000005ff047219 */ /* 0x000fe20000011604 */
[----:B--2---:R-:W-:Y:S01]  /*12a0*/  IMAD.HI.U32 R3, R14, R3, RZ ;  /* 0x000000030e037227 */ /* 0x004fe200078e00ff */
[----:B------:R-:W-:-:S04]  /*12b0*/  ISETP.NE.AND P0, PT, R2, 0x1, PT ;  /* 0x000000010200780c */ /* 0x000fc80003f05270 */
[----:B----4-:R-:W-:-:S04]  /*12c0*/  SHF.R.U32.HI R3, RZ, R6, R3 ;  /* 0x00000006ff037219 */ /* 0x010fc80000011603 */
[----:B------:R-:W-:Y:S02]  /*12d0*/  SEL R3, R14, R3, !P0 ;  /* 0x000000030e037207 */ /* 0x000fe40004000000 */
[----:B---3--:R-:W-:-:S04]  /*12e0*/  ISETP.NE.AND P1, PT, R7, 0x1, PT ;  /* 0x000000010700780c */ /* 0x008fc80003f25270 */
[----:B------:R-:W-:-:S05]  /*12f0*/  SEL R4, R15, R4, !P1 ;  /* 0x000000040f047207 */ /* 0x000fca0004800000 */
[----:B------:R-:W-:Y:S02]  /*1300*/  IMAD.IADD R5, R3, 0x1, -R4 ;  /* 0x0000000103057824 */ /* 0x000fe400078e0a04 */
[----:B------:R-:W-:Y:S02]  /*1310*/  IMAD.IADD R3, R4, 0x1, -R3 ;  /* 0x0000000104037824 */ /* 0x000fe400078e0a03 */
[----:B------:R-:W-:Y:S02]  /*1320*/  IMAD R15, R5, R7, R15 ;  /* 0x00000007050f7224 */ /* 0x000fe400078e020f */
[----:B------:R-:W-:-:S07]  /*1330*/  IMAD R14, R3, R2, R14 ;  /* 0x00000002030e7224 */ /* 0x000fce00078e020e */
.L_x_16:
[----:B------:R-:W-:Y:S01]  /*1340*/  BAR.SYNC.DEFER_BLOCKING 0x0 ;  /* 0x0000000000007b1d */ /* 0x000fe20000010000 */
[----:B------:R-:W-:Y:S01]  /*1350*/  UISETP.NE.AND UP1, UPT, UR8, 0x2, UPT ;  /* 0x000000020800788c */ /* 0x000fe2000bf25270 */
[----:B------:R-:W-:Y:S02]  /*1360*/  ISETP.NE.OR P5, PT, R0, 0x2, !P5 ;  /* 0x000000020000780c */ /* 0x000fe40006fa5670 */
[----:B------:R-:W-:-:S06]  /*1370*/  LOP3.LUT R2, R93, 0x1f, RZ, 0xc0, !PT ;  /* 0x0000001f5d027812 */ /* 0x000fcc00078ec0ff */
[----:B------:R-:W-:Y:S05]  /*1380*/  BRA.U UP1, `(.L_x_17) ;  /* 0x0000001101b47547 */ /* 0x000fea000b800000 */
[----:B------:R-:W1:Y:S01]  /*1390*/  LDCU UR13, c[0x0][0x38c] ;  /* 0x00007180ff0d77ac */ /* 0x000e620008000800 */
[----:B------:R-:W2:Y:S01]  /*13a0*/  LDC R8, c[0x0][0x370] ;  /* 0x0000dc00ff087b82 */ /* 0x000ea20000000800 */
[----:B------:R-:W-:Y:S01]  /*13b0*/  PLOP3.LUT P1, PT, PT, PT, UP2, 0x80, 0x8 ;  /* 0x000000000008781c */ /* 0x000fe20003f2f028 */
[----:B------:R-:W-:Y:S01]  /*13c0*/  IMAD.MOV.U32 R17, RZ, RZ, 0x1 ;  /* 0x00000001ff117424 */ /* 0x000fe200078e00ff */
[----:B------:R-:W-:Y:S01]  /*13d0*/  ISETP.EQ.OR P4, PT, R2, RZ, P5 ;  /* 0x000000ff0200720c */ /* 0x000fe20002f82670 */
[----:B------:R-:W-:Y:S01]  /*13e0*/  IMAD.MOV.U32 R16, RZ, RZ, RZ ;  /* 0x000000ffff107224 */ /* 0x000fe200078e00ff */
[----:B------:R-:W-:Y:S02]  /*13f0*/  PLOP3.LUT P1, PT, P1, PT, PT, 0x8, 0x80 ;  /* 0x000000000080781c */ /* 0x000fe40000f2e170 */
[----:B------:R-:W-:Y:S01]  /*1400*/  CS2R R12, SRZ ;  /* 0x00000000000c7805 */ /* 0x000fe2000001ff00 */
[----:B------:R-:W-:Y:S01]  /*1410*/  IMAD.MOV.U32 R11, RZ, RZ, 0x1 ;  /* 0x00000001ff0b7424 */ /* 0x000fe200078e00ff */
[----:B------:R-:W4:Y:S01]  /*1420*/  LDC R0, c[0x0][0x374] ;  /* 0x0000dd00ff007b82 */ /* 0x000f220000000800 */
[----:B------:R-:W2:Y:S01]  /*1430*/  LDCU.64 UR22, c[0x0][0x348] ;  /* 0x00006900ff1677ac */ /* 0x000ea20008000a00 */
[----:B------:R-:W-:Y:S01]  /*1440*/  UMOV UR6, URZ ;  /* 0x000000ff00067c82 */ /* 0x000fe20008000000 */
[----:B-1----:R-:W-:-:S04]  /*1450*/  UIADD3 UR5, UPT, UPT, UR13, 0x7f, URZ ;  /* 0x0000007f0d057890 */ /* 0x002fc8000fffe0ff */
[----:B------:R-:W-:-:S04]  /*1460*/  USHF.R.S32.HI UR4, URZ, 0x1f, UR5 ;  /* 0x0000001fff047899 */ /* 0x000fc80008011405 */
[----:B------:R-:W-:-:S04]  /*1470*/  ULEA.HI UR4, UR4, UR5, URZ, 0x7 ;  /* 0x0000000504047291 */ /* 0x000fc8000f8f38ff */
[----:B------:R-:W-:Y:S02]  /*1480*/  USHF.R.S32.HI UR15, URZ, 0x7, UR4 ;  /* 0x00000007ff0f7899 */ /* 0x000fe40008011404 */
[----:B------:R-:W-:Y:S02]  /*1490*/  UIADD3 UR4, UPT, UPT, UR13, -0x1, URZ ;  /* 0xffffffff0d047890 */ /* 0x000fe4000fffe0ff */
[----:B------:R-:W-:Y:S02]  /*14a0*/  UISETP.LT.U32.AND UP0, UPT, UR15, 0x4, UPT ;  /* 0x000000040f00788c */ /* 0x000fe4000bf01070 */
[----:B------:R-:W-:Y:S02]  /*14b0*/  UISETP.GE.U32.AND UP1, UPT, UR4, -0xff, UPT ;  /* 0xffffff010400788c */ /* 0x000fe4000bf26070 */
[----:B------:R-:W-:Y:S02]  /*14c0*/  USEL UR14, UR15, 0x4, UP0 ;  /* 0x000000040f0e7887 */ /* 0x000fe40008000000 */
[----:B------:R-:W-:-:S02]  /*14d0*/  UIADD3 UR13, UPT, UPT, UR13, 0xfe, URZ ;  /* 0x000000fe0d0d7890 */ /* 0x000fc4000fffe0ff */
[----:B------:R-:W-:Y:S02]  /*14e0*/  UIADD3 UR5, UPT, UPT, UR14, -0x1, URZ ;  /* 0xffffffff0e057890 */ /* 0x000fe4000fffe0ff */
[----:B------:R-:W-:-:S03]  /*14f0*/  UIADD3 UR7, UPT, UPT, UR15, -UR14, URZ ;  /* 0x8000000e0f077290 */ /* 0x000fc6000fffe0ff */
[----:B------:R-:W-:-:S04]  /*1500*/  @UP1 UIADD3 UR5, UPT, UPT, UR14, URZ, URZ ;  /* 0x000000ff0e051290 */ /* 0x000fc8000fffe0ff */
[----:B--2---:R-:W-:-:S12]  /*1510*/  UIADD3 UR5, UPT, UPT, UR5, 0x1, URZ ;  /* 0x0000000105057890 */ /* 0x004fd8000fffe0ff */
.L_x_35:
[----:B------:R-:W-:Y:S01]  /*1520*/  UISETP.NE.AND UP0, UPT, UR37, URZ, UPT ;  /* 0x000000ff2500728c */ /* 0x000fe2000bf05270 */
[----:B------:R-:W1:Y:S08]  /*1530*/  S2UR UR37, SR_CgaCtaId ;  /* 0x00000000002579c3 */ /* 0x000e700000008800 */
[----:B------:R-:W-:Y:S05]  /*1540*/  BRA.U UP0, `(.L_x_18) ;  /* 0x0000000100347547 */ /* 0x000fea000b800000 */
[----:B------:R-:W2:Y:S01]  /*1550*/  S2R R2, SR_CgaCtaId ;  /* 0x0000000000027919 */ /* 0x000ea20000008800 */
[----:B------:R-:W-:-:S04]  /*1560*/  MOV R3, 0x400 ;  /* 0x0000040000037802 */ /* 0x000fc80000000f00 */
[----:B--2---:R-:W-:Y:S02]  /*1570*/  LEA R2, R2, R3, 0x18 ;  /* 0x0000000302027211 */ /* 0x004fe400078ec0ff */
[----:B------:R-:W-:-:S03]  /*1580*/  SHF.L.U32 R3, R11, 0x1f, RZ ;  /* 0x0000001f0b037819 */ /* 0x000fc600000006ff */
[----:B------:R-:W-:-:S04]  /*1590*/  IMAD R2, R12, 0x8, R2 ;  /* 0x000000080c027824 */ /* 0x000fc800078e0202 */
[----:B------:R-:W2:Y:S02]  /*15a0*/  SYNCS.PHASECHK.TRANS64.TRYWAIT P0, [R2+URZ+0xf0], R3 ;  /* 0x0000f003020075a7 */ /* 0x000ea400080011ff */
[----:B--2---:R-:W-:Y:S05]  /*15b0*/  @!P0 BRA `(.L_x_19) ;  /* 0x0000006000748947 */ /* 0x004fea0003800000 */
.L_x_115:
[----:B------:R-:W-:Y:S01]  /*15c0*/  VIADD R12, R12, 0x1 ;  /* 0x000000010c0c7836 */ /* 0x000fe20000000000 */
[----:B------:R2:W-:Y:S04]  /*15d0*/  SYNCS.ARRIVE.TRANS64.A1T0 RZ, [R2+URZ+0xe0], RZ ;  /* 0x0000e0ff02ff79a7 */ /* 0x0005e800081000ff */
[----:B------:R-:W-:-:S04]  /*15e0*/  ISETP.NE.AND P0, PT, R12, 0x2, PT ;  /* 0x000000020c00780c */ /* 0x000fc80003f05270 */
[----:B------:R-:W-:Y:S02]  /*15f0*/  SEL R12, R12, RZ, P0 ;  /* 0x000000ff0c0c7207 */ /* 0x000fe40000000000 */
[----:B--2---:R-:W-:-:S04]  /*1600*/  SEL R2, RZ, 0x1, P0 ;  /* 0x00000001ff027807 */ /* 0x004fc80000000000 */
[----:B------:R-:W-:-:S07]  /*1610*/  LOP3.LUT R11, R11, R2, RZ, 0x3c, !PT ;  /* 0x000000020b0b7212 */ /* 0x000fce00078e3cff */
.L_x_18:
[----:B------:R-:W-:Y:S01]  /*1620*/  UMOV UR4, 0x400 ;  /* 0x0000040000047882 */ /* 0x000fe20000000000 */
[----:B------:R-:W-:Y:S01]  /*1630*/  SHF.L.U32 R2, R17, 0x1f, RZ ;  /* 0x0000001f11027819 */ /* 0x000fe200000006ff */
[----:B-1----:R-:W-:Y:S01]  /*1640*/  ULEA UR4, UR37, UR4, 0x18 ;  /* 0x0000000425047291 */ /* 0x002fe2000f8ec0ff */
[----:B------:R-:W-:Y:S01]  /*1650*/  R2UR UR35, R15 ;  /* 0x000000000f2372ca */ /* 0x000fe200000e0000 */
[----:B------:R-:W-:Y:S01]  /*1660*/  UISETP.GE.U32.AND UP0, UPT, UR13, 0xff, UPT ;  /* 0x000000ff0d00788c */ /* 0x000fe2000bf06070 */
[----:B------:R-:W-:Y:S01]  /*1670*/  R2UR UR19, R14 ;  /* 0x000000000e1372ca */ /* 0x000fe200000e0000 */
[----:B------:R-:W-:Y:S01]  /*1680*/  ULEA UR8, UR6, UR4, 0x3 ;  /* 0x0000000406087291 */ /* 0x000fe2000f8e18ff */
[----:B------:R-:W-:-:S08]  /*1690*/  UMOV UR29, URZ ;  /* 0x000000ff001d7c82 */ /* 0x000fd00008000000 */
[----:B------:R1:W2:Y:S01]  /*16a0*/  SYNCS.PHASECHK.TRANS64.TRYWAIT P0, [UR8+0x20], R2 ;  /* 0x00002002ff0075a7 */ /* 0x0002a20008001108 */
[----:B------:R-:W-:Y:S02]  /*16b0*/  USHF.L.U32 UR35, UR35, 0x7, URZ ;  /* 0x0000000723237899 */ /* 0x000fe400080006ff */
[----:B------:R-:W-:Y:S01]  /*16c0*/  USHF.L.U32 UR19, UR19, 0x6, URZ ;  /* 0x0000000613137899 */ /* 0x000fe200080006ff */
[----:B------:R-:W-:Y:S11]  /*16d0*/  BRA.U !UP0, `(.L_x_20) ;  /* 0x0000000108d87547 */ /* 0x000ff6000b800000 */
[----:B------:R-:W-:Y:S01]  /*16e0*/  UMOV UR21, URZ ;  /* 0x000000ff00157c82 */ /* 0x000fe20008000000 */
[----:B------:R-:W-:-:S05]  /*16f0*/  UMOV UR42, UR6 ;  /* 0x00000006002a7c82 */ /* 0x000fca0008000000 */
.L_x_25:
[----:B-1----:R-:W-:Y:S01]  /*1700*/  ULEA UR33, UR42, UR4, 0x3 ;  /* 0x000000042a217291 */ /* 0x002fe2000f8e18ff */
[----:B--2---:R-:W-:Y:S01]  /*1710*/  @!P5 MOV R3, 0xc000 ;  /* 0x0000c0000003d802 */ /* 0x004fe20000000f00 */
[----:B--2---:R-:W-:Y:S10]  /*1720*/  @P0 BRA `(.L_x_21) ;  /* 0x00000000000c0947 */ /* 0x004ff40003800000 */
[----:B------:R-:W-:-:S04]  /*1730*/  SHF.L.U32 R4, R17, 0x1f, RZ ;  /* 0x0000001f11047819 */ /* 0x000fc800000006ff */
[----:B------:R-:W2:Y:S02]  /*1740*/  SYNCS.PHASECHK.TRANS64.TRYWAIT P0, [UR33+0x20], R4 ;  /* 0x00002004ff0075a7 */ /* 0x000ea40008001121 */
[----:B--2---:R-:W-:Y:S05]  /*1750*/  @!P0 BRA `(.L_x_22) ;  /* 0x0000006000208947 */ /* 0x004fea0003800000 */
.L_x_21:
[----:B------:R2:W-:Y:S01]  /*1760*/  @!P5 SYNCS.ARRIVE.TRANS64 RZ, [UR33], R3 ;  /* 0x00000003ffffd9a7 */ /* 0x0005e20008000021 */
[----:B------:R-:W-:Y:S04]  /*1770*/  BSSY.RECONVERGENT B0, `(.L_x_23) ;  /* 0x0000003000007945 */ /* 0x000fe80003800200 */
[----:B------:R-:W-:Y:S05]  /*1780*/  @P4 BRA `(.L_x_24) ;  /* 0x0000000000044947 */ /* 0x000fea0003800000 */
[----:B------:R-:W-:Y:S05]  /*1790*/  BPT.TRAP 0x1 ;  /* 0x000000040000795c */ /* 0x000fea0000300000 */
.L_x_24:
[----:B------:R-:W-:Y:S05]  /*17a0*/  BSYNC.RECONVERGENT B0 ;  /* 0x0000000000007941 */ /* 0x000fea0003800200 */
.L_x_23:
[----:B------:R-:W-:Y:S02]  /*17b0*/  UIADD3 UR6, UPT, UPT, UR42, 0x1, URZ ;  /* 0x000000012a067890 */ /* 0x000fe4000fffe0ff */
[----:B------:R-:W-:Y:S02]  /*17c0*/  ULEA UR24, UR42, UR4, 0xf ;  /* 0x000000042a187291 */ /* 0x000fe4000f8e78ff */
[----:B------:R-:W-:Y:S02]  /*17d0*/  UISETP.NE.AND UP0, UPT, UR6, 0x4, UPT ;  /* 0x000000040600788c */ /* 0x000fe4000bf05270 */
[----:B------:R-:W-:Y:S02]  /*17e0*/  UIADD3 UR40, UP1, UPT, UR22, 0x80, URZ ;  /* 0x0000008016287890 */ /* 0x000fe4000ff3e0ff */
[----:B------:R-:W-:Y:S02]  /*17f0*/  USEL UR9, URZ, 0x1, UP0 ;  /* 0x00000001ff097887 */ /* 0x000fe40008000000 */
[----:B------:R-:W-:-:S02]  /*1800*/  USEL UR6, UR6, URZ, UP0 ;  /* 0x000000ff06067287 */ /* 0x000fc40008000000 */
[----:B------:R-:W-:Y:S02]  /*1810*/  USHF.L.U32 UR34, UR21, 0x7, URZ ;  /* 0x0000000715227899 */ /* 0x000fe400080006ff */
[----:B------:R-:W-:Y:S01]  /*1820*/  ULEA UR8, UR6, UR4, 0x3 ;  /* 0x0000000406087291 */ /* 0x000fe2000f8e18ff */
[----:B------:R-:W-:Y:S01]  /*1830*/  LOP3.LUT R17, R17, UR9, RZ, 0x3c, !PT ;  /* 0x0000000911117c12 */ /* 0x000fe2000f8e3cff */
[----:B------:R-:W-:Y:S02]  /*1840*/  UIADD3 UR38, UP0, UPT, UR22, 0x180, URZ ;  /* 0x0000018016267890 */ /* 0x000fe4000ff1e0ff */
[----:B------:R-:W-:Y:S01]  /*1850*/  UIADD3.X UR41, UPT, UPT, URZ, UR23, URZ, UP1, !UPT ;  /* 0x00000017ff297290 */ /* 0x000fe20008ffe4ff */
[----:B-1----:R-:W-:Y:S01]  /*1860*/  SHF.L.U32 R2, R17, 0x1f, RZ ;  /* 0x0000001f11027819 */ /* 0x002fe200000006ff */
[----:B------:R-:W-:Y:S02]  /*1870*/  UIADD3 UR32, UPT, UPT, UR24, 0x6400, URZ ;  /* 0x0000640018207890 */ /* 0x000fe4000fffe0ff */
[----:B------:R-:W-:Y:S01]  /*1880*/  UIADD3 UR26, UPT, UPT, UR34, 0x40, URZ ;  /* 0x00000040221a7890 */ /* 0x000fe2000fffe0ff */
[----:B------:R1:W1:Y:S01]  /*1890*/  SYNCS.PHASECHK.TRANS64.TRYWAIT P0, [UR8+0x20], R2 ;  /* 0x00002002ff0075a7 */ /* 0x0002620008001108 */
[----:B------:R-:W-:-:S02]  /*18a0*/  ULEA UR8, UR42, UR4, 0xe ;  /* 0x000000042a087291 */ /* 0x000fc4000f8e70ff */
[----:B------:R-:W-:Y:S02]  /*18b0*/  UIADD3 UR24, UPT, UPT, UR24, 0xa400, URZ ;  /* 0x0000a40018187890 */ /* 0x000fe4000fffe0ff */
[----:B------:R-:W-:Y:S02]  /*18c0*/  UIADD3.X UR39, UPT, UPT, URZ, UR23, URZ, UP0, !UPT ;  /* 0x00000017ff277290 */ /* 0x000fe400087fe4ff */
[----:B------:R-:W-:Y:S02]  /*18d0*/  UIADD3 UR16, UPT, UPT, UR8, 0x26400, URZ ;  /* 0x0002640008107890 */ /* 0x000fe4000fffe0ff */
[----:B------:R-:W-:Y:S01]  /*18e0*/  UIADD3 UR8, UPT, UPT, UR8, 0x28400, URZ ;  /* 0x0002840008087890 */ /* 0x000fe2000fffe0ff */
[----:B------:R-:W-:Y:S01]  /*18f0*/  UMOV UR30, 0x0 ;  /* 0x00000000001e7882 */ /* 0x000fe20000000000 */
[----:B------:R-:W-:Y:S01]  /*1900*/  UMOV UR31, 0x10000000 ;  /* 0x10000000001f7882 */ /* 0x000fe20000000000 */
[----:B------:R-:W-:Y:S01]  /*1910*/  UMOV UR25, UR33 ;  /* 0x0000002100197c82 */ /* 0x000fe20008000000 */
[----:B------:R-:W-:Y:S01]  /*1920*/  UMOV UR27, UR35 ;  /* 0x00000023001b7c82 */ /* 0x000fe20008000000 */
[----:B------:R-:W-:Y:S01]  /*1930*/  UMOV UR28, UR36 ;  /* 0x00000024001c7c82 */ /* 0x000fe20008000000 */
[----:B------:R-:W-:Y:S01]  /*1940*/  UMOV UR17, UR33 ;  /* 0x0000002100117c82 */ /* 0x000fe20008000000 */
[----:B------:R-:W-:Y:S01]  /*1950*/  UMOV UR20, UR36 ;  /* 0x0000002400147c82 */ /* 0x000fe20008000000 */
[----:B------:R-:W-:Y:S01]  /*1960*/  UMOV UR18, UR34 ;  /* 0x0000002200127c82 */ /* 0x000fe20008000000 */
[----:B------:R1:W-:Y:S01]  /*1970*/  UTMALDG.3D [UR32], [UR40], desc[UR30] ;  /* 0x00001e20280075b4 */ /* 0x0003e20008011000 */
[----:B------:R-:W-:Y:S01]  /*1980*/  UMOV UR11, UR19 ;  /* 0x00000013000b7c82 */ /* 0x000fe20008000000 */
[----:B------:R-:W-:Y:S01]  /*1990*/  UMOV UR12, UR36 ;  /* 0x00000024000c7c82 */ /* 0x000fe20008000000 */
[----:B------:R-:W-:Y:S01]  /*19a0*/  UMOV UR9, UR33 ;  /* 0x0000002100097c82 */ /* 0x000fe20008000000 */
[----:B------:R-:W-:Y:S01]  /*19b0*/  UMOV UR10, UR26 ;  /* 0x0000001a000a7c82 */ /* 0x000fe20008000000 */
[----:B------:R-:W-:Y:S01]  /*19c0*/  UIADD3 UR21, UPT, UPT, UR21, 0x1, URZ ;  /* 0x0000000115157890 */ /* 0x000fe2000fffe0ff */
[----:B------:R-:W-:Y:S01]  /*19d0*/  UMOV UR29, UR5 ;  /* 0x00000005001d7c82 */ /* 0x000fe20008000000 */
[----:B------:R1:W-:Y:S02]  /*19e0*/  UTMALDG.3D [UR24], [UR40], desc[UR30] ;  /* 0x00001e18280075b4 */ /* 0x0003e40008011000 */
[----:B------:R-:W-:Y:S01]  /*19f0*/  UISETP.NE.AND UP0, UPT, UR21, UR5, UPT ;  /* 0x000000051500728c */ /* 0x000fe2000bf05270 */
[----:B------:R-:W-:Y:S01]  /*1a00*/  UMOV UR42, UR6 ;  /* 0x00000006002a7c82 */ /* 0x000fe20008000000 */
[----:B------:R1:W-:Y:S01]  /*1a10*/  UTMALDG.3D [UR16], [UR38], desc[UR30] ;  /* 0x00001e10260075b4 */ /* 0x0003e20008011000 */
[----:B------:R1:W-:Y:S06]  /*1a20*/  UTMALDG.3D [UR8], [UR38], desc[UR30] ;  /* 0x00001e08260075b4 */ /* 0x0003ec0008011000 */
[----:B------:R-:W-:Y:S05]  /*1a30*/  BRA.U UP0, `(.L_x_25) ;  /* 0xfffffffd00307547 */ /* 0x000fea000b83ffff */
.L_x_20:
[----:B-1----:R-:W-:Y:S01]  /*1a40*/  ULEA UR8, UR6, UR4, 0x3 ;  /* 0x0000000406087291 */ /* 0x002fe2000f8e18ff */
[----:B------:R-:W-:Y:S01]  /*1a50*/  SHF.L.U32 R2, R17, 0x1f, RZ ;  /* 0x0000001f11027819 */ /* 0x000fe200000006ff */
[----:B------:R-:W-:Y:S01]  /*1a60*/  @!P1 SYNCS.ARRIVE.TRANS64.A1T0 RZ, [UR4+0x78], RZ ;  /* 0x000078ffffff99a7 */ /* 0x000fe20008100004 */
[----:B------:R-:W-:-:S06]  /*1a70*/  UISETP.GT.AND UP0, UPT, UR15, UR14, UPT ;  /* 0x0000000e0f00728c */ /* 0x000fcc000bf04270 */
[----:B--2---:R1:W2:Y:S03]  /*1a80*/  SYNCS.PHASECHK.TRANS64.TRYWAIT P0, [UR8+0x20], R2 ;  /* 0x00002002ff0075a7 */ /* 0x0042a60008001108 */
[----:B------:R-:W-:Y:S05]  /*1a90*/  BRA.U !UP0, `(.L_x_26) ;  /* 0x0000000108d47547 */ /* 0x000fea000b800000 */
[----:B------:R-:W-:Y:S01]  /*1aa0*/  UIADD3 UR21, UPT, UPT, UR7, UR29, URZ ;  /* 0x0000001d07157290 */ /* 0x000fe2000fffe0ff */
[----:B------:R-:W-:-:S11]  /*1ab0*/  UMOV UR42, UR6 ;  /* 0x00000006002a7c82 */ /* 0x000fd60008000000 */
.L_x_31:
[----:B-1----:R-:W-:Y:S01]  /*1ac0*/  ULEA UR33, UR42, UR4, 0x3 ;  /* 0x000000042a217291 */ /* 0x002fe2000f8e18ff */
[----:B--2---:R-:W-:Y:S01]  /*1ad0*/  @!P5 MOV R3, 0xc000 ;  /* 0x0000c0000003d802 */ /* 0x004fe20000000f00 */
[----:B--2---:R-:W-:Y:S10]  /*1ae0*/  @P0 BRA `(.L_x_27) ;  /* 0x00000000000c0947 */ /* 0x004ff40003800000 */
[----:B------:R-:W-:-:S04]  /*1af0*/  SHF.L.U32 R4, R17, 0x1f, RZ ;  /* 0x0000001f11047819 */ /* 0x000fc800000006ff */
[----:B------:R-:W2:Y:S02]  /*1b00*/  SYNCS.PHASECHK.TRANS64.TRYWAIT P0, [UR33+0x20], R4 ;  /* 0x00002004ff0075a7 */ /* 0x000ea40008001121 */
[----:B--2---:R-:W-:Y:S05]  /*1b10*/  @!P0 BRA `(.L_x_28) ;  /* 0x0000005c00488947 */ /* 0x004fea0003800000 */
.L_x_27:
[----:B------:R2:W-:Y:S01]  /*1b20*/  @!P5 SYNCS.ARRIVE.TRANS64 RZ, [UR33], R3 ;  /* 0x00000003ffffd9a7 */ /* 0x0005e20008000021 */
[----:B------:R-:W-:Y:S04]  /*1b30*/  BSSY.RECONVERGENT B0, `(.L_x_29) ;  /* 0x0000003000007945 */ /* 0x000fe80003800200 */
[----:B------:R-:W-:Y:S05]  /*1b40*/  @P4 BRA `(.L_x_30) ;  /* 0x0000000000044947 */ /* 0x000fea0003800000 */
[----:B------:R-:W-:Y:S05]  /*1b50*/  BPT.TRAP 0x1 ;  /* 0x000000040000795c */ /* 0x000fea0000300000 */
.L_x_30:
[----:B------:R-:W-:Y:S05]  /*1b60*/  BSYNC.RECONVERGENT B0 ;  /* 0x0000000000007941 */ /* 0x000fea0003800200 */
.L_x_29:
        /* <DEDUP_REMOVED lines=32> */
[----:B------:R-:W-:Y:S01]  /*1d70*/  UMOV UR10, UR26 ;  /* 0x0000001a000a7c82 */ /* 0x000fe20008000000 */
[----:B------:R-:W-:Y:S01]  /*1d80*/  UIADD3 UR29, UPT, UPT, UR29, 0x1, URZ ;  /* 0x000000011d1d7890 */ /* 0x000fe2000fffe0ff */
[----:B------:R1:W-:Y:S01]  /*1d90*/  UTMALDG.3D [UR24], [UR40], desc[UR30] ;  /* 0x00001e18280075b4 */ /* 0x0003e20008011000 */
[----:B------:R-:W-:-:S02]  /*1da0*/  UMOV UR42, UR6 ;  /* 0x00000006002a7c82 */ /* 0x000fc40008000000 */
[----:B------:R-:W-:Y:S01]  /*1db0*/  UISETP.NE.AND UP0, UPT, UR29, UR21, UPT ;  /* 0x000000151d00728c */ /* 0x000fe2000bf05270 */
[----:B------:R1:W-:Y:S01]  /*1dc0*/  UTMALDG.3D [UR16], [UR38], desc[UR30] ;  /* 0x00001e10260075b4 */ /* 0x0003e20008011000 */
[----:B------:R1:W-:Y:S07]  /*1dd0*/  UTMALDG.3D [UR8], [UR38], desc[UR30] ;  /* 0x00001e08260075b4 */ /* 0x0003ee0008011000 */
[----:B------:R-:W-:Y:S05]  /*1de0*/  BRA.U UP0, `(.L_x_31) ;  /* 0xfffffffd00347547 */ /* 0x000fea000b83ffff */
.L_x_26:
[C---:B-1----:R-:W-:Y:S01]  /*1df0*/  LEA R2, R16.reuse, UR4, 0x3 ;  /* 0x0000000410027c11 */ /* 0x042fe2000f8e18ff */
[----:B------:R-:W-:Y:S01]  /*1e00*/  NOP ;  /* 0x0000000000007918 */ /* 0x000fe20000000000 */
[----:B--2---:R-:W-:Y:S02]  /*1e10*/  SHF.L.U32 R3, R13, 0x1f, RZ ;  /* 0x0000001f0d037819 */ /* 0x004fe400000006ff */
[----:B------:R-:W-:Y:S02]  /*1e20*/  LEA R4, R16, UR4, 0x4 ;  /* 0x0000000410047c11 */ /* 0x000fe4000f8e20ff */
[----:B------:R-:W1:Y:S02]  /*1e30*/  SYNCS.PHASECHK.TRANS64.TRYWAIT P0, [R2+URZ+0x80], R3 ;  /* 0x00008003020075a7 */ /* 0x000e6400080011ff */
[----:B-1----:R-:W-:Y:S05]  /*1e40*/  @!P0 BRA `(.L_x_32) ;  /* 0x0000005800948947 */ /* 0x002fea0003800000 */
.L_x_118:
[----:B------:R-:W2:Y:S01]  /*1e50*/  LDS.128 R4, [R4+0x110] ;  /* 0x0001100004047984 */ /* 0x000ea20000000c00 */
[----:B---3--:R-:W-:Y:S01]  /*1e60*/  ISETP.GE.AND P0, PT, R40, 0x1, PT ;  /* 0x000000012800780c */ /* 0x008fe20003f06270 */
[----:B-1----:R-:W-:Y:S01]  /*1e70*/  VIADD R2, R2, 0x90 ;  /* 0x0000009002027836 */ /* 0x002fe20000000000 */
[----:B------:R-:W-:Y:S01]  /*1e80*/  @!PT LDS RZ, [RZ] ;  /* 0x00000000fffff984 */ /* 0x000fe20000000800 */
[----:B------:R-:W-:Y:S01]  /*1e90*/  @!PT LDS RZ, [RZ] ;  /* 0x00000000fffff984 */ /* 0x000fe20000000800 */
[----:B------:R-:W-:Y:S01]  /*1ea0*/  @!PT LDS RZ, [RZ] ;  /* 0x00000000fffff984 */ /* 0x000fe20000000800 */
[----:B------:R-:W-:Y:S01]  /*1eb0*/  @!PT LDS RZ, [RZ] ;  /* 0x00000000fffff984 */ /* 0x000fe20000000800 */
[----:B------:R1:W-:Y:S06]  /*1ec0*/  MEMBAR.ALL.CTA ;  /* 0x0000000000007992 */ /* 0x0003ec0000008000 */
[----:B-1----:R-:W1:Y:S01]  /*1ed0*/  FENCE.VIEW.ASYNC.S ;  /* 0x00000000000073c6 */ /* 0x002e620000000000 */
[----:B------:R-:W-:-:S04]  /*1ee0*/  PRMT R2, RZ, 0x654, R2 ;  /* 0x00000654ff027816 */ /* 0x000fc80000000002 */
[----:B-1----:R1:W-:Y:S01]  /*1ef0*/  SYNCS.ARRIVE.TRANS64.RED.A1T0 RZ, [R2+URZ], RZ ;  /* 0x000000ff02ff79a7 */ /* 0x0023e200081004ff */
[----:B--2---:R-:W-:-:S13]  /*1f00*/  LOP3.LUT P2, RZ, R6, 0x1, RZ, 0xc0, !PT ;  /* 0x0000000106ff7812 */ /* 0x004fda000784c0ff */
[----:B------:R-:W-:Y:S01]  /*1f10*/  @P2 SHF.R.U32.HI R3, RZ, 0x10, R5 ;  /* 0x00000010ff032819 */ /* 0x000fe20000011605 */
[----:B------:R-:W-:Y:S01]  /*1f20*/  VOTEU.ANY UP0, P2 ;  /* 0x0000000000ff7886 */ /* 0x000fe20001000100 */
[----:B------:R-:W-:Y:S02]  /*1f30*/  @P2 MOV R10, R4 ;  /* 0x00000004000a2202 */ /* 0x000fe40000000f00 */
[----:B------:R-:W-:Y:S02]  /*1f40*/  @P2 R2UR.BROADCAST UR8, R3 ;  /* 0x00000000030822ca */ /* 0x000fe400008e0000 */
[----:B------:R-:W-:-:S11]  /*1f50*/  @P2 LOP3.LUT R9, R5, 0xffff, RZ, 0xc0, !PT ;  /* 0x0000ffff05092812 */ /* 0x000fd600078ec0ff */
[----:B------:R-:W-:Y:S01]  /*1f60*/  @UP0 UMOV UR36, UR8 ;  /* 0x0000000800240c82 */ /* 0x000fe20008000000 */
[----:B-1----:R-:W-:Y:S05]  /*1f70*/  @!P0 BRA `(.L_x_33) ;  /* 0x0000000000b88947 */ /* 0x002fea0003800000 */
[----:B------:R-:W4:Y:S01]  /*1f80*/  LDC.64 R4, c[0x0][0xb18] ;  /* 0x0002c600ff047b82 */ /* 0x000f220000000a00 */
[----:B------:R-:W-:-:S07]  /*1f90*/  ISETP.NE.AND P3, PT, R40, 0x1, PT ;  /* 0x000000012800780c */ /* 0x000fce0003f65270 */
[----:B------:R-:W1:Y:S08]  /*1fa0*/  LDC.64 R6, c[0x0][0xb10] ;  /* 0x0002c400ff067b82 */ /* 0x000e700000000a00 */
[----:B------:R-:W2:Y:S08]  /*1fb0*/  LDC R14, c[0x0][0xb20] ;  /* 0x0002c800ff0e7b82 */ /* 0x000eb00000000800 */
[----:B------:R-:W3:Y:S01]  /*1fc0*/  LDC R15, c[0x0][0xb0c] ;  /* 0x0002c300ff0f7b82 */ /* 0x000ee20000000800 */
[----:B----4-:R-:W-:Y:S01]  /*1fd0*/  IMAD.HI.U32 R19, R0, R5, RZ ;  /* 0x0000000500137227 */ /* 0x010fe200078e00ff */
[----:B------:R-:W-:-:S03]  /*1fe0*/  ISETP.NE.AND P0, PT, R4, 0x1, PT ;  /* 0x000000010400780c */ /* 0x000fc60003f05270 */
[----:B------:R-:W-:-:S03]  /*1ff0*/  IMAD.HI.U32 R5, R9, R5, RZ ;  /* 0x0000000509057227 */ /* 0x000fc600078e00ff */
[----:B------:R-:W4:Y:S01]  /*2000*/  LDC.64 R2, c[0x0][0xb28] ;  /* 0x0002ca00ff027b82 */ /* 0x000f220000000a00 */
[----:B-1----:R-:W-:-:S04]  /*2010*/  IMAD.HI.U32 R20, R8, R6, RZ ;  /* 0x0000000608147227 */ /* 0x002fc800078e00ff */
[----:B------:R-:W-:Y:S01]  /*2020*/  IMAD.HI.U32 R21, R10, R6, RZ ;  /* 0x000000060a157227 */ /* 0x000fe200078e00ff */
[----:B------:R-:W-:Y:S02]  /*2030*/  SHF.R.U32.HI R20, RZ, R7, R20 ;  /* 0x00000007ff147219 */ /* 0x000fe40000011614 */
[-C--:B--2---:R-:W-:Y:S02]  /*2040*/  SHF.R.U32.HI R19, RZ, R14.reuse, R19 ;  /* 0x0000000eff137219 */ /* 0x084fe40000011613 */
[----:B------:R-:W-:Y:S02]  /*2050*/  SHF.R.U32.HI R5, RZ, R14, R5 ;  /* 0x0000000eff057219 */ /* 0x000fe40000011605 */
[----:B------:R-:W-:Y:S02]  /*2060*/  SEL R19, R0, R19, !P0 ;  /* 0x0000001300137207 */ /* 0x000fe40004000000 */
[----:B------:R-:W-:Y:S02]  /*2070*/  SHF.R.U32.HI R21, RZ, R7, R21 ;  /* 0x00000007ff157219 */ /* 0x000fe40000011615 */
[----:B---3--:R-:W-:-:S02]  /*2080*/  ISETP.NE.AND P1, PT, R15, 0x1, PT ;  /* 0x000000010f00780c */ /* 0x008fc40003f25270 */
[----:B------:R-:W-:Y:S02]  /*2090*/  SEL R5, R9, R5, !P0 ;  /* 0x0000000509057207 */ /* 0x000fe40004000000 */
[----:B------:R-:W-:Y:S02]  /*20a0*/  SEL R20, R8, R20, !P1 ;  /* 0x0000001408147207 */ /* 0x000fe40004800000 */
[----:B------:R-:W-:Y:S01]  /*20b0*/  SEL R21, R10, R21, !P1 ;  /* 0x000000150a157207 */ /* 0x000fe20004800000 */
[----:B----4-:R-:W-:-:S04]  /*20c0*/  IMAD.HI.U32 R18, R19, R2, RZ ;  /* 0x0000000213127227 */ /* 0x010fc800078e00ff */
        /* <DEDUP_REMOVED lines=10> */
[----:B------:R-:W-:-:S04]  /*2170*/  @!P0 IMAD.HI.U32 R7, R21, R2, RZ ;  /* 0x0000000215078227 */ /* 0x000fc800078e00ff */
[----:B------:R-:W-:Y:S01]  /*2180*/  IMAD.MOV R2, RZ, RZ, -R6 ;  /* 0x000000ffff027224 */ /* 0x000fe200078e0a06 */
[----:B------:R-:W-:Y:S02]  /*2190*/  @!P0 SHF.R.U32.HI R3, RZ, R3, R7 ;  /* 0x00000003ff038219 */ /* 0x000fe40000011607 */
[----:B------:R-:W-:Y:S01]  /*21a0*/  IADD3 R7, PT, PT, -R5, RZ, RZ ;  /* 0x000000ff05077210 */ /* 0x000fe20007ffe1ff */
[----:B------:R-:W-:Y:S01]  /*21b0*/  IMAD R2, R40, R2, R5 ;  /* 0x0000000228027224 */ /* 0x000fe200078e0205 */
        /* <DEDUP_REMOVED lines=10> */
.L_x_33:
[----:B------:R-:W1:Y:S02]  /*2260*/  LDCU UR8, c[0x0][0xb30] ;  /* 0x00016600ff0877ac */ /* 0x000e640008000800 */
[----:B-1----:R-:W-:-:S09]  /*2270*/  UISETP.NE.AND UP0, UPT, UR8, 0x1, UPT ;  /* 0x000000010800788c */ /* 0x002fd2000bf05270 */
[----:B------:R-:W-:Y:S05]  /*2280*/  BRA.U UP0, `(.L_x_34) ;  /* 0x0000000100407547 */ /* 0x000fea000b800000 */
[----:B------:R-:W1:Y:S08]  /*2290*/  LDC.64 R4, c[0x0][0xb10] ;  /* 0x0002c400ff047b82 */ /* 0x000e700000000a00 */
[----:B------:R-:W2:Y:S08]  /*22a0*/  LDC.64 R2, c[0x0][0xb18] ;  /* 0x0002c600ff027b82 */ /* 0x000eb00000000a00 */
[----:B------:R-:W3:Y:S08]  /*22b0*/  LDC R6, c[0x0][0xb20] ;  /* 0x0002c800ff067b82 */ /* 0x000ef00000000800 */
[----:B------:R-:W4:Y:S01]  /*22c0*/  LDC R7, c[0x0][0xb0c] ;  /* 0x0002c300ff077b82 */ /* 0x000f220000000800 */
[----:B-1----:R-:W-:-:S05]  /*22d0*/  IMAD.HI.U32 R4, R10, R4, RZ ;  /* 0x000000040a047227 */ /* 0x002fca00078e00ff */
[----:B------:R-:W-:Y:S01]  /*22e0*/  SHF.R.U32.HI R4, RZ, R5, R4 ;  /* 0x00000005ff047219 */ /* 0x000fe20000011604 */
[----:B--2---:R-:W-:Y:S01]  /*22f0*/  IMAD.HI.U32 R3, R9, R3, RZ ;  /* 0x0000000309037227 */ /* 0x004fe200078e00ff */
[----:B------:R-:W-:-:S04]  /*2300*/  ISETP.NE.AND P0, PT, R2, 0x1, PT ;  /* 0x000000010200780c */ /* 0x000fc80003f05270 */
[----:B---3--:R-:W-:-:S04]  /*2310*/  SHF.R.U32.HI R3, RZ, R6, R3 ;  /* 0x00000006ff037219 */ /* 0x008fc80000011603 */
[----:B------:R-:W-:Y:S02]  /*2320*/  SEL R3, R9, R3, !P0 ;  /* 0x0000000309037207 */ /* 0x000fe40004000000 */
[----:B----4-:R-:W-:-:S04]  /*2330*/  ISETP.NE.AND P1, PT, R7, 0x1, PT ;  /* 0x000000010700780c */ /* 0x010fc80003f25270 */
[----:B------:R-:W-:-:S05]  /*2340*/  SEL R4, R10, R4, !P1 ;  /* 0x000000040a047207 */ /* 0x000fca0004800000 */
[----:B------:R-:W-:Y:S02]  /*2350*/  IMAD.IADD R5, R3, 0x1, -R4 ;  /* 0x0000000103057824 */ /* 0x000fe400078e0a04 */
[----:B------:R-:W-:Y:S02]  /*2360*/  IMAD.IADD R3, R4, 0x1, -R3 ;  /* 0x0000000104037824 */ /* 0x000fe400078e0a03 */
[----:B------:R-:W-:Y:S02]  /*2370*/  IMAD R10, R5, R7, R10 ;  /* 0x00000007050a7224 */ /* 0x000fe400078e020a */
[----:B------:R-:W-:-:S07]  /*2380*/  IMAD R9, R3, R2, R9 ;  /* 0x0000000203097224 */ /* 0x000fce00078e0209 */
.L_x_34:
[----:B------:R-:W-:Y:S01]  /*2390*/  VIADD R16, R16, 0x1 ;  /* 0x0000000110107836 */ /* 0x000fe20000000000 */
[----:B------:R-:W-:Y:S01]  /*23a0*/  PLOP3.LUT P1, PT, PT, PT, PT, 0x80, 0x8 ;  /* 0x000000000008781c */ /* 0x000fe20003f2f070 */
[----:B------:R-:W-:Y:S02]  /*23b0*/  IMAD.IADD R15, R10, 0x1, R87 ;  /* 0x000000010a0f7824 */ /* 0x000fe400078e0257 */
[----:B------:R-:W-:Y:S01]  /*23c0*/  IMAD.IADD R14, R9, 0x1, R86 ;  /* 0x00000001090e7824 */ /* 0x000fe200078e0256 */
[----:B------:R-:W-:-:S04]  /*23d0*/  ISETP.NE.AND P0, PT, R16, 0x2, PT ;  /* 0x000000021000780c */ /* 0x000fc80003f05270 */
[----:B------:R-:W-:Y:S02]  /*23e0*/  SEL R2, RZ, 0x1, P0 ;  /* 0x00000001ff027807 */ /* 0x000fe40000000000 */
[----:B------:R-:W-:Y:S02]  /*23f0*/  SEL R16, R16, RZ, P0 ;  /* 0x000000ff10107207 */ /* 0x000fe40000000000 */
[----:B------:R-:W-:Y:S01]  /*2400*/  LOP3.LUT R13, R13, R2, RZ, 0x3c, !PT ;  /* 0x000000020d0d7212 */ /* 0x000fe200078e3cff */
[----:B------:R-:W-:Y:S06]  /*2410*/  @P2 BRA `(.L_x_35) ;  /* 0xfffffff000402947 */ /* 0x000fec000383ffff */
[----:B------:R-:W-:Y:S01]  /*2420*/  UIADD3 UR4, UPT, UPT, UR4, 0x20, URZ ;  /* 0x0000002004047890 */ /* 0x000fe2000fffe0ff */
[----:B------:R-:W-:-:S03]  /*2430*/  SHF.L.U32 R2, R17, 0x1f, RZ ;  /* 0x0000001f11027819 */ /* 0x000fc600000006ff */
[----:B------:R-:W-:-:S09]  /*2440*/  ULEA UR5, UR6, UR4, 0x3 ;  /* 0x0000000406057291 */ /* 0x000fd2000f8e18ff */
[----:B------:R-:W1:Y:S02]  /*2450*/  SYNCS.PHASECHK.TRANS64.TRYWAIT P0, [UR5], R2 ;  /* 0x00000002ff0075a7 */ /* 0x000e640008001105 */
[----:B-1----:R-:W-:Y:S05]  /*2460*/  @!P0 BRA `(.L_x_36) ;  /* 0x0000005400208947 */ /* 0x002fea0003800000 */
.L_x_120:
[----:B------:R-:W-:-:S04]  /*2470*/  UIADD3 UR6, UPT, UPT, UR6, 0x1, URZ ;  /* 0x0000000106067890 */ /* 0x000fc8000fffe0ff */
[----:B------:R-:W-:-:S04]  /*2480*/  UISETP.NE.AND UP0, UPT, UR6, 0x4, UPT ;  /* 0x000000040600788c */ /* 0x000fc8000bf05270 */
[----:B------:R-:W-:Y:S02]  /*2490*/  USEL UR7, URZ, 0x1, UP0 ;  /* 0x00000001ff077887 */ /* 0x000fe40008000000 */
[----:B------:R-:W-:-:S04]  /*24a0*/  USEL UR6, UR6, URZ, UP0 ;  /* 0x000000ff06067287 */ /* 0x000fc80008000000 */
[----:B------:R-:W-:Y:S01]  /*24b0*/  ULEA UR5, UR6, UR4, 0x3 ;  /* 0x0000000406057291 */ /* 0x000fe2000f8e18ff */
[----:B-1----:R-:W-:-:S04]  /*24c0*/  LOP3.LUT R2, R17, UR7, RZ, 0x3c, !PT ;  /* 0x0000000711027c12 */ /* 0x002fc8000f8e3cff */
[----:B------:R-:W-:-:S04]  /*24d0*/  SHF.L.U32 R3, R2, 0x1f, RZ ;  /* 0x0000001f02037819 */ /* 0x000fc800000006ff */
[----:B------:R-:W1:Y:S02]  /*24e0*/  SYNCS.PHASECHK.TRANS64.TRYWAIT P0, [UR5], R3 ;  /* 0x00000003ff0075a7 */ /* 0x000e640008001105 */
[----:B-1----:R-:W-:Y:S05]  /*24f0*/  @!P0 BRA `(.L_x_37) ;  /* 0x0000005400148947 */ /* 0x002fea0003800000 */
.L_x_122:
[----:B------:R-:W-:-:S04]  /*2500*/  UIADD3 UR6, UPT, UPT, UR6, 0x1, URZ ;  /* 0x0000000106067890 */ /* 0x000fc8000fffe0ff */
[----:B------:R-:W-:-:S04]  /*2510*/  UISETP.NE.AND UP0, UPT, UR6, 0x4, UPT ;  /* 0x000000040600788c */ /* 0x000fc8000bf05270 */
[----:B------:R-:W-:Y:S02]  /*2520*/  USEL UR7, URZ, 0x1, UP0 ;  /* 0x00000001ff077887 */ /* 0x000fe40008000000 */
[----:B------:R-:W-:-:S04]  /*2530*/  USEL UR6, UR6, URZ, UP0 ;  /* 0x000000ff06067287 */ /* 0x000fc80008000000 */
[----:B------:R-:W-:Y:S01]  /*2540*/  ULEA UR5, UR6, UR4, 0x3 ;  /* 0x0000000406057291 */ /* 0x000fe2000f8e18ff */
[----:B------:R-:W-:-:S04]  /*2550*/  LOP3.LUT R2, R2, UR7, RZ, 0x3c, !PT ;  /* 0x0000000702027c12 */ /* 0x000fc8000f8e3cff */
[----:B-1----:R-:W-:-:S04]  /*2560*/  SHF.L.U32 R3, R2, 0x1f, RZ ;  /* 0x0000001f02037819 */ /* 0x002fc800000006ff */
[----:B------:R-:W1:Y:S02]  /*2570*/  SYNCS.PHASECHK.TRANS64.TRYWAIT P0, [UR5], R3 ;  /* 0x00000003ff0075a7 */ /* 0x000e640008001105 */
[----:B-1----:R-:W-:Y:S05]  /*2580*/  @!P0 BRA `(.L_x_38) ;  /* 0x0000005400088947 */ /* 0x002fea0003800000 */
.L_x_124:
[----:B------:R-:W-:-:S04]  /*2590*/  UIADD3 UR6, UPT, UPT, UR6, 0x1, URZ ;  /* 0x0000000106067890 */ /* 0x000fc8000fffe0ff */
[----:B------:R-:W-:-:S04]  /*25a0*/  UISETP.NE.AND UP0, UPT, UR6, 0x4, UPT ;  /* 0x000000040600788c */ /* 0x000fc8000bf05270 */
[----:B------:R-:W-:Y:S02]  /*25b0*/  USEL UR5, URZ, 0x1, UP0 ;  /* 0x00000001ff057887 */ /* 0x000fe40008000000 */
[----:B------:R-:W-:-:S04]  /*25c0*/  USEL UR6, UR6, URZ, UP0 ;  /* 0x000000ff06067287 */ /* 0x000fc80008000000 */
[----:B------:R-:W-:Y:S01]  /*25d0*/  ULEA UR6, UR6, UR4, 0x3 ;  /* 0x0000000406067291 */ /* 0x000fe2000f8e18ff */
[----:B------:R-:W-:-:S04]  /*25e0*/  LOP3.LUT R2, R2, UR5, RZ, 0x3c, !PT ;  /* 0x0000000502027c12 */ /* 0x000fc8000f8e3cff */
[----:B------:R-:W-:Y:S01]  /*25f0*/  SHF.L.U32 R2, R2, 0x1f, RZ ;  /* 0x0000001f02027819 */ /* 0x000fe200000006ff */
[----:B-1--4-:R-:W-:-:S07]  /*2600*/  IMAD.U32 R0, RZ, RZ, UR6 ;  /* 0x00000006ff007e24 */ /* 0x012fce000f8e00ff */
.L_x_39:
[----:B-1----:R1:W2:Y:S02]  /*2610*/  SYNCS.PHASECHK.TRANS64.TRYWAIT P0, [R0+URZ], R2 ;  /* 0x00000002000075a7 */ /* 0x0022a400080011ff */
[----:B--2---:R-:W-:Y:S05]  /*2620*/  @!P0 NANOSLEEP.SYNCS 0x989680 ;  /* 0x009896800000895d */ /* 0x004fea0003900000 */
[----:B------:R-:W2:Y:S02]  /*2630*/  @!P0 SYNCS.PHASECHK.TRANS64 P0, [R0+URZ], R2 ;  /* 0x00000002000085a7 */ /* 0x000ea400080010ff */
[----:B--2---:R-:W-:Y:S05]  /*2640*/  @P0 EXIT ;  /* 0x000000000000094d */ /* 0x004fea0003800000 */
[----:B------:R-:W-:Y:S05]  /*2650*/  BRA `(.L_x_39) ;  /* 0xfffffffc00ec7947 */ /* 0x000fea000383ffff */
.L_x_17:
[----:B------:R-:W-:-:S04]  /*2660*/  UISETP.NE.AND UP1, UPT, UR37, URZ, UPT ;  /* 0x000000ff2500728c */ /* 0x000fc8000bf25270 */
[----:B------:R-:W-:-:S09]  /*2670*/  UISETP.NE.OR UP1, UPT, UR8, 0x1, UP1 ;  /* 0x000000010800788c */ /* 0x000fd20008f25670 */
[----:B------:R-:W-:Y:S05]  /*2680*/  BRA.U UP1, `(.L_x_40) ;  /* 0x0000000501487547 */ /* 0x000fea000b800000 */
[----:B------:R-:W-:Y:S01]  /*2690*/  ISETP.NE.AND P2, PT, R2, RZ, PT ;  /* 0x000000ff0200720c */ /* 0x000fe20003f45270 */
[----:B------:R-:W-:Y:S01]  /*26a0*/  IMAD.MOV.U32 R12, RZ, RZ, 0x1 ;  /* 0x00000001ff0c7424 */ /* 0x000fe200078e00ff */
[----:B------:R-:W-:Y:S02]  /*26b0*/  CS2R R10, SRZ ;  /* 0x00000000000a7805 */ /* 0x000fe4000001ff00 */
[----:B------:R-:W-:Y:S01]  /*26c0*/  CS2R R8, SRZ ;  /* 0x0000000000087805 */ /* 0x000fe2000001ff00 */
[----:B------:R-:W-:Y:S01]  /*26d0*/  UMOV UR4, 0x400 ;  /* 0x0000040000047882 */ /* 0x000fe20000000000 */
[----:B------:R-:W-:Y:S01]  /*26e0*/  UMOV UR6, URZ ;  /* 0x000000ff00067c82 */ /* 0x000fe20008000000 */
[----:B------:R-:W-:-:S12]  /*26f0*/  ULEA UR37, UR37, UR4, 0x18 ;  /* 0x0000000425257291 */ /* 0x000fd8000f8ec0ff */
.L_x_44:
[----:B------:R-:W-:Y:S02]  /*2700*/  LEA R0, R8, UR37, 0x3 ;  /* 0x0000002508007c11 */ /* 0x000fe4000f8e18ff */
[----:B------:R-:W-:-:S03]  /*2710*/  SHF.L.U32 R4, R9, 0x1f, RZ ;  /* 0x0000001f09047819 */ /* 0x000fc600000006ff */
[----:B------:R-:W-:Y:S01]  /*2720*/  VIADD R5, R0, 0xf0 ;  /* 0x000000f000057836 */ /* 0x000fe20000000000 */
[----:B------:R-:W1:Y:S02]  /*2730*/  SYNCS.PHASECHK.TRANS64.TRYWAIT P0, [R0+URZ+0xe0], R4 ;  /* 0x0000e004000075a7 */ /* 0x000e6400080011ff */
[----:B-1----:R-:W-:Y:S05]  /*2740*/  @!P0 BRA `(.L_x_41) ;  /* 0x0000005000b08947 */ /* 0x002fea0003800000 */
.L_x_125:
[----:B------:R-:W-:Y:S01]  /*2750*/  ULEA UR5, UR6, UR37, 0x3 ;  /* 0x0000002506057291 */ /* 0x000fe2000f8e18ff */
[----:B-1----:R-:W-:Y:S01]  /*2760*/  PRMT R0, RZ, 0x654, R5 ;  /* 0x00000654ff007816 */ /* 0x002fe20000000005 */
[----:B------:R-:W-:Y:S01]  /*2770*/  @!P2 IMAD.MOV.U32 R4, RZ, RZ, 0x10 ;  /* 0x00000010ff04a424 */ /* 0x000fe200078e00ff */
[----:B------:R-:W-:Y:S01]  /*2780*/  SHF.L.U32 R5, R12, 0x1f, RZ ;  /* 0x0000001f0c057819 */ /* 0x000fe200000006ff */
[----:B------:R-:W-:Y:S01]  /*2790*/  UIADD3 UR4, UPT, UPT, UR5, 0x80, URZ ;  /* 0x0000008005047890 */ /* 0x000fe2000fffe0ff */
[----:B------:R1:W-:Y:S05]  /*27a0*/  SYNCS.ARRIVE.TRANS64.RED.A1T0 RZ, [R0+URZ], RZ ;  /* 0x000000ff00ff79a7 */ /* 0x0003ea00081004ff */
[----:B------:R-:W-:Y:S01]  /*27b0*/  IMAD.U32 R6, RZ, RZ, UR4 ;  /* 0x00000004ff067e24 */ /* 0x000fe2000f8e00ff */
[----:B------:R-:W2:Y:S04]  /*27c0*/  SYNCS.PHASECHK.TRANS64.TRYWAIT P0, [UR5+0x90], R5 ;  /* 0x00009005ff0075a7 */ /* 0x000ea80008001105 */
[----:B------:R-:W-:Y:S01]  /*27d0*/  PRMT R6, R2, 0x654, R6 ;  /* 0x0000065402067816 */ /* 0x000fe20000000006 */
[----:B-12---:R-:W-:Y:S06]  /*27e0*/  @!P0 BRA `(.L_x_42) ;  /* 0x00000050009c8947 */ /* 0x006fec0003800000 */
.L_x_127:
[----:B------:R-:W-:Y:S01]  /*27f0*/  ULEA UR4, UR6, UR37, 0x4 ;  /* 0x0000002506047291 */ /* 0x000fe2000f8e20ff */
[----:B------:R-:W-:Y:S01]  /*2800*/  SEL R3, R6, R3, !P2 ;  /* 0x0000000306037207 */ /* 0x000fe20005000000 */
[----:B------:R-:W-:Y:S01]  /*2810*/  UIADD3 UR5, UPT, UPT, UR5, 0x80, URZ ;  /* 0x0000008005057890 */ /* 0x000fe2000fffe0ff */
[----:B-1----:R-:W-:Y:S01]  /*2820*/  LEA R0, R11, UR37, 0x3 ;  /* 0x000000250b007c11 */ /* 0x002fe2000f8e18ff */
[----:B------:R-:W-:Y:S01]  /*2830*/  UIADD3 UR4, UPT, UPT, UR4, 0x110, URZ ;  /* 0x0000011004047890 */ /* 0x000fe2000fffe0ff */
[----:B------:R1:W-:Y:S01]  /*2840*/  @!P2 SYNCS.ARRIVE.TRANS64.RED RZ, [R3+URZ], R4 ;  /* 0x0000000403ffa9a7 */ /* 0x0003e200080004ff */
[----:B------:R-:W-:Y:S01]  /*2850*/  UIADD3 UR6, UPT, UPT, UR6, 0x1, URZ ;  /* 0x0000000106067890 */ /* 0x000fe2000fffe0ff */
[----:B------:R-:W-:-:S03]  /*2860*/  VIADD R8, R8, 0x1 ;  /* 0x0000000108087836 */ /* 0x000fc60000000000 */
[----:B------:R-:W-:Y:S02]  /*2870*/  UISETP.NE.AND UP0, UPT, UR6, 0x2, UPT ;  /* 0x000000020600788c */ /* 0x000fe4000bf05270 */
[----:B------:R-:W-:Y:S01]  /*2880*/  ISETP.NE.AND P0, PT, R8, 0x2, PT ;  /* 0x000000020800780c */ /* 0x000fe20003f05270 */
[----:B------:R-:W-:Y:S06]  /*2890*/  UGETNEXTWORKID.BROADCAST [UR4], [UR5] ;  /* 0x00000000040073ca */ /* 0x000fec0008000100 */
[----:B------:R-:W-:Y:S02]  /*28a0*/  USEL UR4, URZ, 0x1, UP0 ;  /* 0x00000001ff047887 */ /* 0x000fe40008000000 */
[----:B------:R-:W-:-:S04]  /*28b0*/  USEL UR6, UR6, URZ, UP0 ;  /* 0x000000ff06067287 */ /* 0x000fc80008000000 */
[----:B------:R-:W-:Y:S02]  /*28c0*/  LOP3.LUT R12, R12, UR4, RZ, 0x3c, !PT ;  /* 0x000000040c0c7c12 */ /* 0x000fe4000f8e3cff */
[----:B-1----:R-:W-:-:S04]  /*28d0*/  SHF.L.U32 R4, R10, 0x1f, RZ ;  /* 0x0000001f0a047819 */ /* 0x002fc800000006ff */
[----:B------:R-:W1:Y:S02]  /*28e0*/  SYNCS.PHASECHK.TRANS64.TRYWAIT P1, [R0+URZ+0x80], R4 ;  /* 0x00008004000075a7 */ /* 0x000e6400080211ff */
[----:B-1----:R-:W-:Y:S05]  /*28f0*/  @!P1 BRA `(.L_x_43) ;  /* 0x0000005000709947 */ /* 0x002fea0003800000 */
.L_x_128:
[C---:B-1----:R-:W-:Y:S01]  /*2900*/  LEA R4, R11.reuse, UR37, 0x4 ;  /* 0x000000250b047c11 */ /* 0x042fe2000f8e20ff */
[----:B------:R-:W-:Y:S01]  /*2910*/  VIADD R0, R0, 0x90 ;  /* 0x0000009000007836 */ /* 0x000fe20000000000 */
[----:B------:R-:W-:Y:S01]  /*2920*/  SEL R8, R8, RZ, P0 ;  /* 0x000000ff08087207 */ /* 0x000fe20000000000 */
[----:B------:R-:W-:-:S03]  /*2930*/  VIADD R11, R11, 0x1 ;  /* 0x000000010b0b7836 */ /* 0x000fc60000000000 */
[----:B------:R-:W1:Y:S01]  /*2940*/  LDS.128 R4, [R4+0x110] ;  /* 0x0001100004047984 */ /* 0x000e620000000c00 */
[----:B------:R-:W-:Y:S02]  /*2950*/  PRMT R0, RZ, 0x654, R0 ;  /* 0x00000654ff007816 */ /* 0x000fe40000000000 */
[C---:B------:R-:W-:Y:S01]  /*2960*/  ISETP.NE.AND P1, PT, R11.reuse, 0x2, PT ;  /* 0x000000020b00780c */ /* 0x040fe20003f25270 */
[----:B------:R-:W-:Y:S01]  /*2970*/  @!PT LDS RZ, [RZ] ;  /* 0x00000000fffff984 */ /* 0x000fe20000000800 */
[----:B------:R-:W-:Y:S01]  /*2980*/  @!PT LDS RZ, [RZ] ;  /* 0x00000000fffff984 */ /* 0x000fe20000000800 */
[----:B------:R-:W-:Y:S01]  /*2990*/  @!PT LDS RZ, [RZ] ;  /* 0x00000000fffff984 */ /* 0x000fe20000000800 */
[----:B------:R-:W-:Y:S01]  /*29a0*/  @!PT LDS RZ, [RZ] ;  /* 0x00000000fffff984 */ /* 0x000fe20000000800 */
[----:B------:R2:W-:Y:S06]  /*29b0*/  MEMBAR.ALL.CTA ;  /* 0x0000000000007992 */ /* 0x0005ec0000008000 */
[----:B--2---:R-:W2:Y:S01]  /*29c0*/  FENCE.VIEW.ASYNC.S ;  /* 0x00000000000073c6 */ /* 0x004ea20000000000 */
[----:B------:R-:W-:Y:S01]  /*29d0*/  SEL R11, R11, RZ, P1 ;  /* 0x000000ff0b0b7207 */ /* 0x000fe20000800000 */
[----:B--2---:R2:W-:Y:S01]  /*29e0*/  SYNCS.ARRIVE.TRANS64.RED.A1T0 RZ, [R0+URZ], RZ ;  /* 0x000000ff00ff79a7 */ /* 0x0045e200081004ff */
[----:B-1----:R-:W-:-:S02]  /*29f0*/  LOP3.LUT P3, RZ, R6, 0x1, RZ, 0xc0, !PT ;  /* 0x0000000106ff7812 */ /* 0x002fc4000786c0ff */
[----:B------:R-:W-:-:S04]  /*2a00*/  SEL R4, RZ, 0x1, P1 ;  /* 0x00000001ff047807 */ /* 0x000fc80000800000 */
[----:B------:R-:W-:Y:S02]  /*2a10*/  LOP3.LUT R10, R10, R4, RZ, 0x3c, !PT ;  /* 0x000000040a0a7212 */ /* 0x000fe400078e3cff */
[----:B--2---:R-:W-:-:S04]  /*2a20*/  SEL R0, RZ, 0x1, P0 ;  /* 0x00000001ff007807 */ /* 0x004fc80000000000 */
[----:B------:R-:W-:Y:S01]  /*2a30*/  LOP3.LUT R9, R9, R0, RZ, 0x3c, !PT ;  /* 0x0000000009097212 */ /* 0x000fe200078e3cff */
[----:B------:R-:W-:Y:S06]  /*2a40*/  @P3 BRA `(.L_x_44) ;  /* 0xfffffffc002c3947 */ /* 0x000fec000383ffff */
[----:B------:R-:W-:Y:S01]  /*2a50*/  ULEA UR5, UR6, UR37, 0x3 ;  /* 0x0000002506057291 */ /* 0x000fe2000f8e18ff */
[----:B------:R-:W-:-:S08]  /*2a60*/  SHF.L.U32 R2, R12, 0x1f, RZ ;  /* 0x0000001f0c027819 */ /* 0x000fd000000006ff */
[----:B------:R-:W1:Y:S02]  /*2a70*/  SYNCS.PHASECHK.TRANS64 P0, [UR5+0x90], R2 ;  /* 0x00009002ff0075a7 */ /* 0x000e640008001005 */
[----:B-1----:R-:W-:Y:S05]  /*2a80*/  @P0 BRA `(.L_x_45) ;  /* 0x0000000000080947 */ /* 0x002fea0003800000 */
[----:B------:R-:W1:Y:S02]  /*2a90*/  SYNCS.PHASECHK.TRANS64.TRYWAIT P0, [UR5+0x90], R2 ;  /* 0x00009002ff0075a7 */ /* 0x000e640008001105 */
[----:B-1----:R-:W-:Y:S05]  /*2aa0*/  @!P0 BRA `(.L_x_46) ;  /* 0x0000005000188947 */ /* 0x002fea0003800000 */
.L_x_45:
[----:B------:R-:W-:-:S04]  /*2ab0*/  UIADD3 UR4, UPT, UPT, UR6, 0x1, URZ ;  /* 0x0000000106047890 */ /* 0x000fc8000fffe0ff */
[----:B------:R-:W-:-:S04]  /*2ac0*/  UISETP.NE.AND UP0, UPT, UR4, 0x2, UPT ;  /* 0x000000020400788c */ /* 0x000fc8000bf05270 */
[----:B------:R-:W-:Y:S02]  /*2ad0*/  USEL UR7, URZ, 0x1, UP0 ;  /* 0x00000001ff077887 */ /* 0x000fe40008000000 */
[----:B------:R-:W-:-:S04]  /*2ae0*/  USEL UR4, UR4, URZ, UP0 ;  /* 0x000000ff04047287 */ /* 0x000fc80008000000 */
[----:B------:R-:W-:Y:S01]  /*2af0*/  ULEA UR4, UR4, UR37, 0x3 ;  /* 0x0000002504047291 */ /* 0x000fe2000f8e18ff */
[----:B-1----:R-:W-:-:S04]  /*2b00*/  LOP3.LUT R2, R12, UR7, RZ, 0x3c, !PT ;  /* 0x000000070c027c12 */ /* 0x002fc8000f8e3cff */
[----:B------:R-:W-:-:S04]  /*2b10*/  SHF.L.U32 R0, R2, 0x1f, RZ ;  /* 0x0000001f02007819 */ /* 0x000fc800000006ff */
[----:B------:R-:W1:Y:S02]  /*2b20*/  SYNCS.PHASECHK.TRANS64 P0, [UR4+0x90], R0 ;  /* 0x00009000ff0075a7 */ /* 0x000e640008001004 */
[----:B-1----:R-:W-:Y:S05]  /*2b30*/  @P0 EXIT ;  /* 0x000000000000094d */ /* 0x002fea0003800000 */
[----:B------:R-:W-:Y:S02]  /*2b40*/  SHF.L.U32 R2, R2, 0x1f, RZ ;  /* 0x0000001f02027819 */ /* 0x000fe400000006ff */
[----:B------:R-:W-:-:S07]  /*2b50*/  MOV R0, UR4 ;  /* 0x0000000400007c02 */ /* 0x000fce0008000f00 */
.L_x_47:
[----:B-1----:R1:W2:Y:S02]  /*2b60*/  SYNCS.PHASECHK.TRANS64.TRYWAIT P0, [R0+URZ+0x90], R2 ;  /* 0x00009002000075a7 */ /* 0x0022a400080011ff */
[----:B--2---:R-:W-:Y:S05]  /*2b70*/  @!P0 NANOSLEEP.SYNCS 0x989680 ;  /* 0x009896800000895d */ /* 0x004fea0003900000 */
[----:B------:R-:W2:Y:S02]  /*2b80*/  @!P0 SYNCS.PHASECHK.TRANS64 P0, [R0+URZ+0x90], R2 ;  /* 0x00009002000085a7 */ /* 0x000ea400080010ff */
[----:B--2---:R-:W-:Y:S05]  /*2b90*/  @P0 EXIT ;  /* 0x000000000000094d */ /* 0x004fea0003800000 */
[----:B------:R-:W-:Y:S05]  /*2ba0*/  BRA `(.L_x_47) ;  /* 0xfffffffc00ec7947 */ /* 0x000fea000383ffff */
.L_x_40:
[----:B------:R-:W-:-:S09]  /*2bb0*/  UISETP.NE.AND UP1, UPT, UR8, URZ, UPT ;  /* 0x000000ff0800728c */ /* 0x000fd2000bf25270 */
[----:B------:R-:W-:Y:S05]  /*2bc0*/  BRA.U UP1, `(.L_x_48) ;  /* 0x0000001101247547 */ /* 0x000fea000b800000 */
[----:B------:R-:W-:Y:S01]  /*2bd0*/  UMOV UR4, 0x40 ;  /* 0x0000004000047882 */ /* 0x000fe20000000000 */
[----:B------:R-:W-:Y:S01]  /*2be0*/  NOP ;  /* 0x0000000000007918 */ /* 0x000fe20000000000 */
[----:B------:R-:W-:Y:S01]  /*2bf0*/  ULEA UR4, UR37, UR4, 0x18 ;  /* 0x0000000425047291 */ /* 0x000fe2000f8ec0ff */
[----:B------:R-:W-:Y:S02]  /*2c00*/  UMOV UR5, 0x400 ;  /* 0x0000040000057882 */ /* 0x000fe40000000000 */
[----:B------:R-:W-:-:S06]  /*2c10*/  ULEA UR37, UR37, UR5, 0x18 ;  /* 0x0000000525257291 */ /* 0x000fcc000f8ec0ff */
[----:B------:R-:W1:Y:S02]  /*2c20*/  LDS.U8 R0, [UR4+0x1c] ;  /* 0x00001c04ff007984 */ /* 0x000e640008000000 */
[----:B-1----:R-:W-:-:S13]  /*2c30*/  ISETP.NE.AND P0, PT, R0, RZ, PT ;  /* 0x000000ff0000720c */ /* 0x002fda0003f05270 */
[----:B------:R-:W-:Y:S05]  /*2c40*/  @P0 BRA `(.L_x_49) ;  /* 0x0000000000580947 */ /* 0x000fea0003800000 */
[----:B------:R-:W-:-:S13]  /*2c50*/  ELECT P0, URZ, PT ;  /* 0x0000000000ff782f */ /* 0x000fda0003800000 */
[----:B------:R-:W-:Y:S05]  /*2c60*/  @!P0 BRA `(.L_x_50) ;  /* 0x0000000000608947 */ /* 0x000fea0003800000 */
[----:B------:R-:W-:Y:S01]  /*2c70*/  UMOV UR5, 0x10 ;  /* 0x0000001000057882 */ /* 0x000fe20000000000 */
[----:B------:R-:W-:Y:S01]  /*2c80*/  HFMA2 R0, -RZ, RZ, 0, 5.9604644775390625e-08 ;  /* 0x00000001ff007431 */ /* 0x000fe200000001ff */
[----:B------:R-:W-:-:S03]  /*2c90*/  MOV R2, 0xffff ;  /* 0x0000ffff00027802 */ /* 0x000fc60000000f00 */
[----:B------:R-:W-:Y:S04]  /*2ca0*/  DEPBAR.LE SB1, 0x36 ;  /* 0x00009d800000791a */ /* 0x000fe80000000000 */
[----:B------:R-:W1:Y:S02]  /*2cb0*/  UTCATOMSWS.FIND_AND_SET.ALIGN UP0, UR5, UR5 ;  /* 0x00000005000575e3 */ /* 0x000e640008000800 */
[----:B-1----:R-:W-:Y:S01]  /*2cc0*/  MOV R3, UR5 ;  /* 0x0000000500037c02 */ /* 0x002fe20008000f00 */
[----:B------:R-:W-:Y:S06]  /*2cd0*/  BRA.U UP0, `(.L_x_51) ;  /* 0x0000000100187547 */ /* 0x000fec000b800000 */
.L_x_52:
[----:B------:R-:W-:Y:S05]  /*2ce0*/  NANOSLEEP 0x64 ;  /* 0x000000640000795d */ /* 0x000fea0003800000 */
[----:B------:R-:W-:-:S05]  /*2cf0*/  UMOV UR5, 0x10 ;  /* 0x0000001000057882 */ /* 0x000fca0000000000 */
[----:B------:R-:W-:Y:S04]  /*2d00*/  DEPBAR.LE SB1, 0x36 ;  /* 0x00009d800000791a */ /* 0x000fe80000000000 */
[----:B------:R-:W1:Y:S02]  /*2d10*/  UTCATOMSWS.FIND_AND_SET.ALIGN UP0, UR5, UR5 ;  /* 0x00000005000575e3 */ /* 0x000e640008000800 */
[----:B-1----:R-:W-:Y:S01]  /*2d20*/  MOV R3, UR5 ;  /* 0x0000000500037c02 */ /* 0x002fe20008000f00 */
[----:B------:R-:W-:Y:S05]  /*2d30*/  BRA.U !UP0, `(.L_x_52) ;  /* 0xfffffffd08e87547 */ /* 0x000fea000b83ffff */
.L_x_51:
[-C--:B------:R-:W-:Y:S02]  /*2d40*/  SHF.L.U32 R2, R2, R3.reuse, RZ ;  /* 0x0000000302027219 */ /* 0x080fe400000006ff */
[----:B------:R-:W-:Y:S01]  /*2d50*/  SHF.L.U32 R0, R0, R3, RZ ;  /* 0x0000000300007219 */ /* 0x000fe200000006ff */
[----:B------:R-:W-:Y:S02]  /*2d60*/  IMAD.SHL.U32 R3, R3, 0x20, RZ ;  /* 0x0000002003037824 */ /* 0x000fe400078e00ff */
[----:B------:R1:W-:Y:S04]  /*2d70*/  ATOMS.OR RZ, [UR4+0x14], R2 ;  /* 0x00001402ffff798c */ /* 0x0003e8000b000004 */
[----:B------:R1:W-:Y:S04]  /*2d80*/  ATOMS.OR RZ, [UR4+0x18], R0 ;  /* 0x00001800ffff798c */ /* 0x0003e8000b000004 */
[----:B------:R1:W-:Y:S01]  /*2d90*/  STS [UR37+0x130], R3 ;  /* 0x00013003ff007988 */ /* 0x0003e20008000825 */
[----:B------:R-:W-:Y:S05]  /*2da0*/  BRA `(.L_x_50) ;  /* 0x0000000000107947 */ /* 0x000fea0003800000 */
.L_x_49:
[----:B------:R-:W-:Y:S02]  /*2db0*/  MOV R0, 0xffffffff ;  /* 0xffffffff00007802 */ /* 0x000fe40000000f00 */
[----:B------:R-:W-:-:S03]  /*2dc0*/  MOV R2, 0x2df0 ;  /* 0x00002df000027802 */ /* 0x000fc60000000f00 */
[----:B------:R1:W-:Y:S04]  /*2dd0*/  STS [UR37+0x130], R0 ;  /* 0x00013000ff007988 */ /* 0x0003e80008000825 */
[----:B-1-3-5:R-:W-:Y:S05]  /*2de0*/  CALL.REL.NOINC `($__internal_1_$__cuda_sm10x_tcgen05_guardrail_trap_phase_invalid_during_alloc) ;  /* 0x0000005000ec7944 */ /* 0x02afea0003c00000 */
.L_x_50:
[----:B------:R-:W-:Y:S05]  /*2df0*/  WARPSYNC.ALL ;  /* 0x0000000000007948 */ /* 0x000fea0003800000 */
[----:B------:R-:W2:Y:S01]  /*2e00*/  S2UR UR5, SR_CgaCtaId ;  /* 0x00000000000579c3 */ /* 0x000ea20000008800 */
[----:B------:R-:W-:Y:S01]  /*2e10*/  UMOV UR4, 0x400 ;  /* 0x0000040000047882 */ /* 0x000fe20000000000 */
[----:B------:R-:W-:-:S06]  /*2e20*/  NOP ;  /* 0x0000000000007918 */ /* 0x000fcc0000000000 */
[----:B------:R-:W-:Y:S06]  /*2e30*/  BAR.ARV 0x6, 0xa0 ;  /* 0x0182800000007b1d */ /* 0x000fec0000002000 */
[----:B------:R-:W4:Y:S01]  /*2e40*/  LDCU UR7, c[0x0][0x38c] ;  /* 0x00007180ff0777ac */ /* 0x000f220008000800 */
[----:B------:R-:W-:Y:S01]  /*2e50*/  IMAD.MOV.U32 R11, RZ, RZ, 0x1 ;  /* 0x00000001ff0b7424 */ /* 0x000fe200078e00ff */
[----:B------:R-:W-:Y:S01]  /*2e60*/  CS2R R8, SRZ ;  /* 0x0000000000087805 */ /* 0x000fe2000001ff00 */
[----:B------:R-:W-:Y:S01]  /*2e70*/  IMAD.MOV.U32 R10, RZ, RZ, RZ ;  /* 0x000000ffff0a7224 */ /* 0x000fe200078e00ff */
[----:B------:R-:W3:Y:S01]  /*2e80*/  LDCU UR6, c[0x0][0x38c] ;  /* 0x00007180ff0677ac */ /* 0x000ee20008000800 */
[----:B------:R-:W-:Y:S01]  /*2e90*/  UMOV UR15, URZ ;  /* 0x000000ff000f7c82 */ /* 0x000fe20008000000 */
[----:B------:R-:W-:Y:S01]  /*2ea0*/  UMOV UR14, URZ ;  /* 0x000000ff000e7c82 */ /* 0x000fe20008000000 */
[----:B--2---:R-:W-:Y:S01]  /*2eb0*/  ULEA UR5, UR5, UR4, 0x18 ;  /* 0x0000000405057291 */ /* 0x004fe2000f8ec0ff */
[----:B------:R-:W-:Y:S01]  /*2ec0*/  UMOV UR32, 0x0 ;  /* 0x0000000000207882 */ /* 0x000fe20000000000 */
[----:B------:R-:W-:-:S02]  /*2ed0*/  UMOV UR33, 0x8100010 ;  /* 0x0810001000217882 */ /* 0x000fc40000000000 */
[----:B------:R-:W-:Y:S02]  /*2ee0*/  UIADD3 UR9, UPT, UPT, UR5, 0x6400, URZ ;  /* 0x0000640005097890 */ /* 0x000fe4000fffe0ff */
[----:B------:R-:W-:Y:S02]  /*2ef0*/  UIADD3 UR10, UPT, UPT, UR5, 0x26400, URZ ;  /* 0x00026400050a7890 */ /* 0x000fe4000fffe0ff */
[----:B----4-:R-:W-:Y:S01]  /*2f00*/  UIADD3 UR7, UPT, UPT, UR7, 0x7f, URZ ;  /* 0x0000007f07077890 */ /* 0x010fe2000fffe0ff */
[----:B-1----:R-:W1:Y:S01]  /*2f10*/  LDS R0, [UR5+0x130] ;  /* 0x00013005ff007984 */ /* 0x002e620008000800 */
[----:B------:R-:W-:Y:S02]  /*2f20*/  USHF.R.U32.HI UR9, URZ, 0x4, UR9 ;  /* 0x00000004ff097899 */ /* 0x000fe40008011609 */
[----:B------:R-:W-:Y:S02]  /*2f30*/  USHF.R.S32.HI UR4, URZ, 0x1f, UR7 ;  /* 0x0000001fff047899 */ /* 0x000fe40008011407 */
[----:B------:R-:W-:-:S02]  /*2f40*/  USHF.R.U32.HI UR10, URZ, 0x4, UR10 ;  /* 0x00000004ff0a7899 */ /* 0x000fc4000801160a */
[----:B------:R-:W-:Y:S02]  /*2f50*/  ULEA.HI UR4, UR4, UR7, URZ, 0x7 ;  /* 0x0000000704047291 */ /* 0x000fe4000f8f38ff */
[----:B------:R-:W-:Y:S02]  /*2f60*/  ULOP3.LUT UR9, UR9, 0x3fff, URZ, 0xc0, !UPT ;  /* 0x00003fff09097892 */ /* 0x000fe4000f8ec0ff */
[----:B------:R-:W-:Y:S02]  /*2f70*/  USHF.R.S32.HI UR4, URZ, 0x7, UR4 ;  /* 0x00000007ff047899 */ /* 0x000fe40008011404 */
[----:B------:R-:W-:Y:S02]  /*2f80*/  ULOP3.LUT UR10, UR10, 0x3fff, URZ, 0xc0, !UPT ;  /* 0x00003fff0a0a7892 */ /* 0x000fe4000f8ec0ff */
[----:B------:R-:W-:Y:S01]  /*2f90*/  UISETP.LT.AND UP0, UPT, UR4, 0x1, UPT ;  /* 0x000000010400788c */ /* 0x000fe2000bf01270 */
[----:B------:R-:W-:Y:S01]  /*2fa0*/  UMOV UR30, 0x0 ;  /* 0x00000000001e7882 */ /* 0x000fe20000000000 */
[----:B------:R-:W-:-:S02]  /*2fb0*/  UMOV UR31, 0x8100010 ;  /* 0x08100010001f7882 */ /* 0x000fc40000000000 */
[----:B------:R-:W-:Y:S01]  /*2fc0*/  USEL UR8, UR4, 0x1, !UP0 ;  /* 0x0000000104087887 */ /* 0x000fe2000c000000 */
[----:B------:R-:W-:Y:S01]  /*2fd0*/  UMOV UR28, 0x0 ;  /* 0x00000000001c7882 */ /* 0x000fe20000000000 */
[----:B------:R-:W-:Y:S01]  /*2fe0*/  UMOV UR29, 0x8100010 ;  /* 0x08100010001d7882 */ /* 0x000fe20000000000 */
[----:B------:R-:W-:Y:S01]  /*2ff0*/  UMOV UR26, 0x0 ;  /* 0x00000000001a7882 */ /* 0x000fe20000000000 */
[----:B------:R-:W-:Y:S01]  /*3000*/  UMOV UR27, 0x8100010 ;  /* 0x08100010001b7882 */ /* 0x000fe20000000000 */
[----:B------:R-:W-:Y:S01]  /*3010*/  UMOV UR24, 0x0 ;  /* 0x0000000000187882 */ /* 0x000fe20000000000 */
[----:B------:R-:W-:Y:S01]  /*3020*/  UMOV UR25, 0x8100010 ;  /* 0x0810001000197882 */ /* 0x000fe20000000000 */
[----:B------:R-:W-:Y:S01]  /*3030*/  UMOV UR22, 0x0 ;  /* 0x0000000000167882 */ /* 0x000fe20000000000 */
[----:B------:R-:W-:Y:S01]  /*3040*/  UMOV UR23, 0x8100010 ;  /* 0x0810001000177882 */ /* 0x000fe20000000000 */
[----:B------:R-:W-:Y:S02]  /*3050*/  ULOP3.LUT UR9, UR9, 0x10000, URZ, 0xfc, !UPT ;  /* 0x0001000009097892 */ /* 0x000fe4000f8efcff */
[----:B------:R-:W-:-:S02]  /*3060*/  ULOP3.LUT UR10, UR10, 0x10000, URZ, 0xfc, !UPT ;  /* 0x000100000a0a7892 */ /* 0x000fc4000f8efcff */
[----:B------:R-:W-:Y:S02]  /*3070*/  UIADD3 UR8, UPT, UPT, -UR8, URZ, URZ ;  /* 0x000000ff08087290 */ /* 0x000fe4000fffe1ff */
[----:B---3--:R-:W-:Y:S01]  /*3080*/  UISETP.GE.AND UP3, UPT, UR6, 0x1, UPT ;  /* 0x000000010600788c */ /* 0x008fe2000bf66270 */
[----:B------:R-:W-:Y:S01]  /*3090*/  UMOV UR20, 0x0 ;  /* 0x0000000000147882 */ /* 0x000fe20000000000 */
[----:B------:R-:W-:Y:S01]  /*30a0*/  UMOV UR21, 0x8100010 ;  /* 0x0810001000157882 */ /* 0x000fe20000000000 */
[----:B------:R-:W-:Y:S01]  /*30b0*/  UMOV UR18, 0x0 ;  /* 0x0000000000127882 */ /* 0x000fe20000000000 */
[----:B-1----:R-:W-:Y:S01]  /*30c0*/  R2UR UR16, R0 ;  /* 0x00000000001072ca */ /* 0x002fe200000e0000 */
[----:B------:R-:W-:-:S14]  /*30d0*/  UMOV UR19, 0x8100010 ;  /* 0x0810001000137882 */ /* 0x000fdc0000000000 */
.L_x_59:
[----:B------:R-:W-:Y:S02]  /*30e0*/  LEA R0, R10, UR5, 0x3 ;  /* 0x000000050a007c11 */ /* 0x000fe4000f8e18ff */
[----:B------:R-:W-:Y:S02]  /*30f0*/  SHF.L.U32 R2, R9, 0x1f, RZ ;  /* 0x0000001f09027819 */ /* 0x000fe400000006ff */
[----:B------:R-:W-:Y:S01]  /*3100*/  PLOP3.LUT P0, PT, PT, PT, UP3, 0x80, 0x8 ;  /* 0x000000000008781c */ /* 0x000fe20003f0f038 */
[----:B------:R-:W-:Y:S01]  /*3110*/  VIADD R3, R0, 0x90 ;  /* 0x0000009000037836 */ /* 0x000fe20000000000 */
[----:B-1----:R-:W1:Y:S02]  /*3120*/  SYNCS.PHASECHK.TRANS64.TRYWAIT P1, [R0+URZ+0x80], R2 ;  /* 0x00008002000075a7 */ /* 0x002e6400080211ff */
[----:B-1-3--:R-:W-:Y:S09]  /*3130*/  @!P1 BRA `(.L_x_53) ;  /* 0x00000048008c9947 */ /* 0x00aff20003800000 */
.L_x_130:
[----:B------:R-:W-:Y:S01]  /*3140*/  LEA R4, R10, UR5, 0x4 ;  /* 0x000000050a047c11 */ /* 0x000fe2000f8e20ff */
[----:B------:R-:W-:Y:S01]  /*3150*/  @UP3 ULEA UR7, UR14, UR5, 0x3 ;  /* 0x000000050e073291 */ /* 0x000fe2000f8e18ff */
[----:B------:R-:W-:Y:S01]  /*3160*/  PLOP3.LUT P2, PT, PT, PT, PT, 0x80, 0x8 ;  /* 0x000000000008781c */ /* 0x000fe20003f4f070 */
[----:B------:R-:W-:Y:S01]  /*3170*/  ULEA UR6, UR15, UR5, 0x3 ;  /* 0x000000050f067291 */ /* 0x000fe2000f8e18ff */
[----:B------:R-:W-:Y:S02]  /*3180*/  PRMT R3, RZ, 0x654, R3 ;  /* 0x00000654ff037816 */ /* 0x000fe40000000003 */
[----:B------:R-:W2:Y:S01]  /*3190*/  LDS.128 R4, [R4+0x110] ;  /* 0x0001100004047984 */ /* 0x000ea20000000c00 */
[----:B-1----:R-:W-:Y:S02]  /*31a0*/  @P0 SHF.L.U32 R2, R8, 0x1f, RZ ;  /* 0x0000001f08020819 */ /* 0x002fe400000006ff */
[----:B------:R-:W-:Y:S01]  /*31b0*/  SHF.L.U32 R0, R11, 0x1f, RZ ;  /* 0x0000001f0b007819 */ /* 0x000fe200000006ff */
[----:B------:R-:W-:Y:S01]  /*31c0*/  @!PT LDS RZ, [RZ] ;  /* 0x00000000fffff984 */ /* 0x000fe20000000800 */
[----:B------:R-:W-:Y:S01]  /*31d0*/  @!PT LDS RZ, [RZ] ;  /* 0x00000000fffff984 */ /* 0x000fe20000000800 */
[----:B------:R-:W-:Y:S01]  /*31e0*/  @!PT LDS RZ, [RZ] ;  /* 0x00000000fffff984 */ /* 0x000fe20000000800 */
[----:B------:R-:W-:Y:S01]  /*31f0*/  @!PT LDS RZ, [RZ] ;  /* 0x00000000fffff984 */ /* 0x000fe20000000800 */
[----:B------:R1:W-:Y:S06]  /*3200*/  MEMBAR.ALL.CTA ;  /* 0x0000000000007992 */ /* 0x0003ec0000008000 */
[----:B-1----:R-:W1:Y:S02]  /*3210*/  FENCE.VIEW.ASYNC.S ;  /* 0x00000000000073c6 */ /* 0x002e640000000000 */
[----:B-1----:R1:W-:Y:S01]  /*3220*/  SYNCS.ARRIVE.TRANS64.RED.A1T0 RZ, [R3+URZ], RZ ;  /* 0x000000ff03ff79a7 */ /* 0x0023e200081004ff */
[----:B------:R1:W3:Y:S01]  /*3230*/  @P0 SYNCS.PHASECHK.TRANS64.TRYWAIT P2, [UR7], R2 ;  /* 0x00000002ff0005a7 */ /* 0x0002e20008041107 */
[----:B------:R-:W-:Y:S01]  /*3240*/  ULEA UR7, UR15, UR16, 0x6 ;  /* 0x000000100f077291 */ /* 0x000fe2000f8e30ff */
[----:B--2---:R-:W-:Y:S01]  /*3250*/  LOP3.LUT P1, RZ, R6, 0x1, RZ, 0xc0, !PT ;  /* 0x0000000106ff7812 */ /* 0x004fe2000782c0ff */
[----:B------:R-:W2:Y:S02]  /*3260*/  SYNCS.PHASECHK.TRANS64.TRYWAIT P0, [UR6+0xc0], R0 ;  /* 0x0000c000ff0075a7 */ /* 0x000ea40008001106 */
[----:B-123--:R-:W-:Y:S10]  /*3270*/  @!P0 BRA `(.L_x_54) ;  /* 0x0000004800508947 */ /* 0x00eff40003800000 */
.L_x_132:
[----:B------:R-:W-:Y:S01]  /*3280*/  IADD3 R10, PT, PT, R10, 0x1, RZ ;  /* 0x000000010a0a7810 */ /* 0x000fe20007ffe0ff */
[----:B------:R-:W-:Y:S06]  /*3290*/  BRA.U !UP3, `(.L_x_55) ;  /* 0x000000050b107547 */ /* 0x000fec000b800000 */
[----:B------:R-:W-:Y:S01]  /*32a0*/  UPLOP3.LUT UP4, UPT, UPT, UPT, UPT, 0x40, 0x4 ;  /* 0x000000000004789c */ /* 0x000fe20003f8e870 */
[----:B------:R-:W-:Y:S01]  /*32b0*/  UMOV UR13, UR8 ;  /* 0x00000008000d7c82 */ /* 0x000fe20008000000 */
[----:B------:R-:W-:Y:S01]  /*32c0*/  UMOV UR12, UR4 ;  /* 0x00000004000c7c82 */ /* 0x000fe20008000000 */
[----:B------:R-:W-:-:S08]  /*32d0*/  UMOV UR17, UR14 ;  /* 0x0000000e00117c82 */ /* 0x000fd00008000000 */
.L_x_58:
[----:B------:R-:W-:Y:S02]  /*32e0*/  UIADD3 UR13, UPT, UPT, UR13, 0x1, URZ ;  /* 0x000000010d0d7890 */ /* 0x000fe4000fffe0ff */
[----:B--2---:R-:W-:Y:S02]  /*32f0*/  ULEA UR11, UR17, UR5, 0x3 ;  /* 0x00000005110b7291 */ /* 0x004fe4000f8e18ff */
[----:B------:R-:W-:Y:S01]  /*3300*/  UISETP.NE.AND UP0, UPT, UR13, URZ, UPT ;  /* 0x000000ff0d00728c */ /* 0x000fe2000bf05270 */
[----:B---3--:R-:W-:Y:S10]  /*3310*/  @P2 BRA `(.L_x_56) ;  /* 0x00000000000c2947 */ /* 0x008ff40003800000 */
[----:B-1----:R-:W-:Y:S04]  /*3320*/  SHF.L.U32 R2, R8, 0x1f, RZ ;  /* 0x0000001f08027819 */ /* 0x002fe800000006ff */
[----:B------:R-:W1:Y:S02]  /*3330*/  SYNCS.PHASECHK.TRANS64.TRYWAIT P0, [UR11], R2 ;  /* 0x00000002ff0075a7 */ /* 0x000e64000800110b */
[----:B-1----:R-:W-:Y:S05]  /*3340*/  @!P0 BRA `(.L_x_57) ;  /* 0x0000004800348947 */ /* 0x002fea0003800000 */
.L_x_56:
[----:B------:R-:W-:Y:S01]  /*3350*/  UISETP.NE.AND UP1, UPT, UR12, 0x1, UPT ;  /* 0x000000010c00788c */ /* 0x000fe2000bf25270 */
[----:B------:R-:W-:Y:S01]  /*3360*/  PLOP3.LUT P2, PT, PT, PT, PT, 0x80, 0x8 ;  /* 0x000000000008781c */ /* 0x000fe20003f4f070 */
[----:B------:R-:W-:Y:S02]  /*3370*/  UIADD3 UR14, UPT, UPT, UR17, 0x1, URZ ;  /* 0x00000001110e7890 */ /* 0x000fe4000fffe0ff */
[----:B------:R-:W-:Y:S02]  /*3380*/  ULEA UR64, UR17, UR10, 0xa ;  /* 0x0000000a11407291 */ /* 0x000fe4000f8e50ff */
[----:B------:R-:W-:Y:S01]  /*3390*/  UISETP.NE.AND UP2, UPT, UR14, 0x4, UPT ;  /* 0x000000040e00788c */ /* 0x000fe2000bf45270 */
[----:B------:R-:W-:Y:S01]  /*33a0*/  PLOP3.LUT P0, PT, PT, PT, UP1, 0x80, 0x8 ;  /* 0x000000000008781c */ /* 0x000fe20003f0f018 */
[----:B------:R-:W-:Y:S02]  /*33b0*/  ULEA UR62, UR17, UR9, 0xb ;  /* 0x00000009113e7291 */ /* 0x000fe4000f8e58ff */
[----:B------:R-:W-:Y:S02]  /*33c0*/  USEL UR35, URZ, 0x1, UP2 ;  /* 0x00000001ff237887 */ /* 0x000fe40009000000 */
[----:B------:R-:W-:Y:S02]  /*33d0*/  USEL UR14, UR14, URZ, UP2 ;  /* 0x000000ff0e0e7287 */ /* 0x000fe40009000000 */
[----:B------:R-:W-:Y:S02]  /*33e0*/  UIADD3 UR60, UPT, UPT, UR64, 0x2, URZ ;  /* 0x00000002403c7890 */ /* 0x000fe4000fffe0ff */
[----:B------:R-:W-:Y:S01]  /*33f0*/  @UP1 ULEA UR34, UR14, UR5, 0x3 ;  /* 0x000000050e221291 */ /* 0x000fe2000f8e18ff */
[----:B------:R-:W-:Y:S01]  /*3400*/  LOP3.LUT R8, R8, UR35, RZ, 0x3c, !PT ;  /* 0x0000002308087c12 */ /* 0x000fe2000f8e3cff */
[----:B------:R-:W-:Y:S02]  /*3410*/  UIADD3 UR58, UPT, UPT, UR62, 0x2, URZ ;  /* 0x000000023e3a7890 */ /* 0x000fe4000fffe0ff */
[----:B------:R-:W-:Y:S01]  /*3420*/  UIADD3 UR56, UPT, UPT, UR64, 0x4, URZ ;  /* 0x0000000440387890 */ /* 0x000fe2000fffe0ff */
[----:B-1----:R-:W-:Y:S01]  /*3430*/  @P0 SHF.L.U32 R0, R8, 0x1f, RZ ;  /* 0x0000001f08000819 */ /* 0x002fe200000006ff */
[----:B------:R-:W-:Y:S02]  /*3440*/  UIADD3 UR54, UPT, UPT, UR62, 0x4, URZ ;  /* 0x000000043e367890 */ /* 0x000fe4000fffe0ff */
[----:B------:R-:W-:Y:S01]  /*3450*/  UIADD3 UR52, UPT, UPT, UR64, 0x6, URZ ;  /* 0x0000000640347890 */ /* 0x000fe2000fffe0ff */
[----:B------:R2:W3:Y:S01]  /*3460*/  @P0 SYNCS.PHASECHK.TRANS64.TRYWAIT P2, [UR34], R0 ;  /* 0x00000000ff0005a7 */ /* 0x0004e20008041122 */
[----:B------:R-:W-:Y:S02]  /*3470*/  UIADD3 UR50, UPT, UPT, UR62, 0x6, URZ ;  /* 0x000000063e327890 */ /* 0x000fe4000fffe0ff */
        /* <DEDUP_REMOVED lines=9> */
[----:B------:R-:W-:Y:S01]  /*3510*/  UIADD3 UR12, UPT, UPT, UR12, -0x1, URZ ;  /* 0xffffffff0c0c7890 */ /* 0x000fe2000fffe0ff */
[----:B------:R-:W-:Y:S01]  /*3520*/  UMOV UR65, 0x40004040 ;  /* 0x4000404000417882 */ /* 0x000fe20000000000 */
[----:B------:R-:W-:Y:S01]  /*3530*/  UMOV UR63, 0x40004040 ;  /* 0x40004040003f7882 */ /* 0x000fe20000000000 */
[----:B------:R-:W-:Y:S01]  /*3540*/  UMOV UR61, 0x40004040 ;  /* 0x40004040003d7882 */ /* 0x000fe20000000000 */
[----:B------:R2:W-:Y:S01]  /*3550*/  UTCHMMA gdesc[UR62], gdesc[UR64], tmem[UR7], tmem[UR32], idesc[UR33], UP4 ;  /* 0x00ff20403e0075ea */ /* 0x0005e2000a000007 */
[----:B------:R-:W-:Y:S01]  /*3560*/  UPLOP3.LUT UP4, UPT, UPT, UPT, UPT, 0x80, 0x8 ;  /* 0x000000000008789c */ /* 0x000fe20003f8f070 */
[----:B------:R-:W-:Y:S01]  /*3570*/  UMOV UR59, 0x40004040 ;  /* 0x40004040003b7882 */ /* 0x000fe20000000000 */
[----:B------:R-:W-:Y:S01]  /*3580*/  UMOV UR57, 0x40004040 ;  /* 0x4000404000397882 */ /* 0x000fe20000000000 */
[----:B------:R2:W-:Y:S01]  /*3590*/  UTCHMMA gdesc[UR58], gdesc[UR60], tmem[UR7], tmem[UR30], idesc[UR31], UPT ;  /* 0x00ff1e3c3a0075ea */ /* 0x0005e2000b800007 */
        /* <DEDUP_REMOVED lines=14> */
[----:B------:R-:W-:Y:S01]  /*3680*/  UMOV UR35, 0x40004040 ;  /* 0x4000404000237882 */ /* 0x000fe20000000000 */
[----:B------:R2:W-:Y:S01]  /*3690*/  UTCHMMA gdesc[UR38], gdesc[UR40], tmem[UR7], tmem[UR20], idesc[UR21], UPT ;  /* 0x00ff1428260075ea */ /* 0x0005e2000b800007 */
[----:B------:R2:W-:Y:S01]  /*36a0*/  UTCHMMA gdesc[UR34], gdesc[UR36], tmem[UR7], tmem[UR18], idesc[UR19], UPT ;  /* 0x00ff1224220075ea */ /* 0x0005e2000b800007 */
[----:B------:R2:W-:Y:S01]  /*36b0*/  UTCBAR [UR11], URZ ;  /* 0x000000ff0b0073e9 */ /* 0x0005e200080000ff */
[----:B------:R-:W-:Y:S01]  /*36c0*/  UMOV UR17, UR14 ;  /* 0x0000000e00117c82 */ /* 0x000fe20008000000 */
[----:B------:R-:W-:Y:S05]  /*36d0*/  BRA.U UP0, `(.L_x_58) ;  /* 0xfffffffd00007547 */ /* 0x000fea000b83ffff */
.L_x_55:
[----:B------:R-:W-:Y:S01]  /*36e0*/  UIADD3 UR15, UPT, UPT, UR15, 0x1, URZ ;  /* 0x000000010f0f7890 */ /* 0x000fe2000fffe0ff */
[C---:B------:R-:W-:Y:S01]  /*36f0*/  ISETP.NE.AND P0, PT, R10.reuse, 0x2, PT ;  /* 0x000000020a00780c */ /* 0x040fe20003f05270 */
[----:B--2---:R-:W-:Y:S02]  /*3700*/  UIADD3 UR7, UPT, UPT, UR6, 0xa0, URZ ;  /* 0x000000a006077890 */ /* 0x004fe4000fffe0ff */
[----:B------:R-:W-:Y:S01]  /*3710*/  UISETP.NE.AND UP0, UPT, UR15, 0x4, UPT ;  /* 0x000000040f00788c */ /* 0x000fe2000bf05270 */
[----:B-1----:R-:W-:Y:S02]  /*3720*/  SEL R0, RZ, 0x1, P0 ;  /* 0x00000001ff007807 */ /* 0x002fe40000000000 */
[----:B------:R-:W-:Y:S01]  /*3730*/  SEL R10, R10, RZ, P0 ;  /* 0x000000ff0a0a7207 */ /* 0x000fe20000000000 */
[----:B------:R-:W-:Y:S01]  /*3740*/  USEL UR6, URZ, 0x1, UP0 ;  /* 0x00000001ff067887 */ /* 0x000fe20008000000 */
[----:B------:R-:W-:Y:S01]  /*3750*/  LOP3.LUT R9, R9, R0, RZ, 0x3c, !PT ;  /* 0x0000000009097212 */ /* 0x000fe200078e3cff */
[----:B------:R-:W-:Y:S01]  /*3760*/  USEL UR15, UR15, URZ, UP0 ;  /* 0x000000ff0f0f7287 */ /* 0x000fe20008000000 */
[----:B------:R1:W-:Y:S03]  /*3770*/  UTCBAR [UR7], URZ ;  /* 0x000000ff070073e9 */ /* 0x0003e600080000ff */
[----:B------:R-:W-:Y:S01]  /*3780*/  LOP3.LUT R11, R11, UR6, RZ, 0x3c, !PT ;  /* 0x000000060b0b7c12 */ /* 0x000fe2000f8e3cff */
[----:B------:R-:W-:Y:S07]  /*3790*/  @P1 BRA `(.L_x_59) ;  /* 0xfffffff800501947 */ /* 0x000fee000383ffff */
[----:B------:R-:W2:Y:S01]  /*37a0*/  S2UR UR4, SR_CgaCtaId ;  /* 0x00000000000479c3 */ /* 0x000ea20000008800 */
[----:B------:R-:W-:Y:S01]  /*37b0*/  ELECT P0, URZ, PT ;  /* 0x0000000000ff782f */ /* 0x000fe20003800000 */
[----:B------:R-:W-:Y:S01]  /*37c0*/  IMAD.MOV.U32 R0, RZ, RZ, 0x1 ;  /* 0x00000001ff007424 */ /* 0x000fe200078e00ff */
[----:B------:R-:W-:Y:S01]  /*37d0*/  UIADD3 UR5, UPT, UPT, UR5, 0xc0, URZ ;  /* 0x000000c005057890 */ /* 0x000fe2000fffe0ff */
[----:B------:R-:W-:Y:S01]  /*37e0*/  SHF.L.U32 R2, R11, 0x1f, RZ ;  /* 0x0000001f0b027819 */ /* 0x000fe200000006ff */
[----:B------:R-:W-:-:S03]  /*37f0*/  UMOV UR6, 0x40 ;  /* 0x0000004000067882 */ /* 0x000fc60000000000 */
[----:B------:R-:W-:Y:S01]  /*3800*/  UVIRTCOUNT.DEALLOC.SMPOOL 0x80 ;  /* 0x000000800000784c */ /* 0x000fe20000000000 */
[----:B--2---:R-:W-:Y:S02]  /*3810*/  ULEA UR4, UR4, UR6, 0x18 ;  /* 0x0000000604047291 */ /* 0x004fe4000f8ec0ff */
[----:B------:R-:W-:-:S07]  /*3820*/  ULEA UR6, UR15, UR5, 0x3 ;  /* 0x000000050f067291 */ /* 0x000fce000f8e18ff */
[----:B------:R2:W-:Y:S02]  /*3830*/  @P0 STS.U8 [UR4+0x1c], R0 ;  /* 0x00001c00ff000988 */ /* 0x0005e40008000004 */
[----:B------:R-:W4:Y:S02]  /*3840*/  SYNCS.PHASECHK.TRANS64.TRYWAIT P0, [UR6], R2 ;  /* 0x00000002ff0075a7 */ /* 0x000f240008001106 */
[----:B--2-4-:R-:W-:Y:S05]  /*3850*/  @!P0 BRA `(.L_x_60) ;  /* 0x0000004400088947 */ /* 0x014fea0003800000 */
.L_x_135:
[----:B-1----:R-:W-:-:S04]  /*3860*/  UIADD3 UR7, UPT, UPT, UR15, 0x1, URZ ;  /* 0x000000010f077890 */ /* 0x002fc8000fffe0ff */
[----:B------:R-:W-:-:S04]  /*3870*/  UISETP.NE.AND UP0, UPT, UR7, 0x4, UPT ;  /* 0x000000040700788c */ /* 0x000fc8000bf05270 */
[----:B------:R-:W-:Y:S02]  /*3880*/  USEL UR8, URZ, 0x1, UP0 ;  /* 0x00000001ff087887 */ /* 0x000fe40008000000 */
[----:B------:R-:W-:-:S04]  /*3890*/  USEL UR7, UR7, URZ, UP0 ;  /* 0x000000ff07077287 */ /* 0x000fc80008000000 */
[----:B------:R-:W-:Y:S01]  /*38a0*/  ULEA UR6, UR7, UR5, 0x3 ;  /* 0x0000000507067291 */ /* 0x000fe2000f8e18ff */
[----:B--2---:R-:W-:-:S04]  /*38b0*/  LOP3.LUT R2, R11, UR8, RZ, 0x3c, !PT ;  /* 0x000000080b027c12 */ /* 0x004fc8000f8e3cff */
[----:B------:R-:W-:-:S04]  /*38c0*/  SHF.L.U32 R3, R2, 0x1f, RZ ;  /* 0x0000001f02037819 */ /* 0x000fc800000006ff */
[----:B------:R-:W1:Y:S02]  /*38d0*/  SYNCS.PHASECHK.TRANS64.TRYWAIT P0, [UR6], R3 ;  /* 0x00000003ff0075a7 */ /* 0x000e640008001106 */
[----:B-1----:R-:W-:Y:S05]  /*38e0*/  @!P0 BRA `(.L_x_61) ;  /* 0x0000004000fc8947 */ /* 0x002fea0003800000 */
.L_x_137:
        /* <DEDUP_REMOVED lines=9> */
.L_x_139:
[----:B------:R-:W-:-:S04]  /*3980*/  UIADD3 UR7, UPT, UPT, UR7, 0x1, URZ ;  /* 0x0000000107077890 */ /* 0x000fc8000fffe0ff */
[----:B------:R-:W-:-:S04]  /*3990*/  UISETP.NE.AND UP0, UPT, UR7, 0x4, UPT ;  /* 0x000000040700788c */ /* 0x000fc8000bf05270 */
[----:B------:R-:W-:Y:S02]  /*39a0*/  USEL UR6, URZ, 0x1, UP0 ;  /* 0x00000001ff067887 */ /* 0x000fe40008000000 */
[----:B------:R-:W-:-:S04]  /*39b0*/  USEL UR7, UR7, URZ, UP0 ;  /* 0x000000ff07077287 */ /* 0x000fc80008000000 */
[----:B------:R-:W-:Y:S01]  /*39c0*/  ULEA UR7, UR7, UR5, 0x3 ;  /* 0x0000000507077291 */ /* 0x000fe2000f8e18ff */
[----:B------:R-:W-:-:S04]  /*39d0*/  LOP3.LUT R2, R2, UR6, RZ, 0x3c, !PT ;  /* 0x0000000602027c12 */ /* 0x000fc8000f8e3cff */
[----:B------:R-:W-:-:S04]  /*39e0*/  SHF.L.U32 R2, R2, 0x1f, RZ ;  /* 0x0000001f02027819 */ /* 0x000fc800000006ff */
[----:B------:R-:W2:Y:S02]  /*39f0*/  SYNCS.PHASECHK.TRANS64.TRYWAIT P0, [UR7], R2 ;  /* 0x00000002ff0075a7 */ /* 0x000ea40008001107 */
[----:B--2---:R-:W-:Y:S05]  /*3a00*/  @!P0 BRA `(.L_x_63) ;  /* 0x0000004000e48947 */ /* 0x004fea0003800000 */
.L_x_141:
[----:B------:R-:W-:Y:S01]  /*3a10*/  NOP ;  /* 0x0000000000007918 */ /* 0x000fe20000000000 */
[----:B-1----:R-:W1:Y:S01]  /*3a20*/  LDS R0, [UR4+0x14] ;  /* 0x00001404ff007984 */ /* 0x002e620008000800 */
[----:B------:R-:W-:Y:S01]  /*3a30*/  ULOP3.LUT UR6, UR16, 0xffff, URZ, 0xc0, !UPT ;  /* 0x0000ffff10067892 */ /* 0x000fe2000f8ec0ff */
[----:B------:R-:W-:Y:S01]  /*3a40*/  UMOV UR8, 0xffff ;  /* 0x0000ffff00087882 */ /* 0x000fe20000000000 */
[----:B------:R-:W-:Y:S02]  /*3a50*/  UMOV UR5, 0x1 ;  /* 0x0000000100057882 */ /* 0x000fe40000000000 */
[----:B------:R-:W-:-:S04]  /*3a60*/  USHF.R.U32.HI UR6, URZ, 0x5, UR6 ;  /* 0x00000005ff067899 */ /* 0x000fc80008011606 */
[----:B------:R-:W-:Y:S02]  /*3a70*/  USHF.L.U32 UR8, UR8, UR6, URZ ;  /* 0x0000000608087299 */ /* 0x000fe400080006ff */
[----:B------:R-:W-:-:S04]  /*3a80*/  USHF.L.U32 UR5, UR5, UR6, URZ ;  /* 0x0000000605057299 */ /* 0x000fc800080006ff */
[----:B-1----:R-:W-:-:S04]  /*3a90*/  LOP3.LUT R0, R0, UR8, RZ, 0xc0, !PT ;  /* 0x0000000800007c12 */ /* 0x002fc8000f8ec0ff */
[----:B------:R-:W-:-:S13]  /*3aa0*/  ISETP.NE.AND P0, PT, R0, UR8, PT ;  /* 0x0000000800007c0c */ /* 0x000fda000bf05270 */
[----:B------:R-:W-:Y:S05]  /*3ab0*/  @P0 BRA `(.L_x_64) ;  /* 0x0000000000580947 */ /* 0x000fea0003800000 */
[----:B------:R-:W1:Y:S02]  /*3ac0*/  LDS R0, [UR4+0x18] ;  /* 0x00001804ff007984 */ /* 0x000e640008000800 */
[----:B-1----:R-:W-:-:S04]  /*3ad0*/  LOP3.LUT R0, R0, UR5, RZ, 0xc0, !PT ;  /* 0x0000000500007c12 */ /* 0x002fc8000f8ec0ff */
[----:B------:R-:W-:-:S13]  /*3ae0*/  ISETP.NE.AND P0, PT, R0, UR5, PT ;  /* 0x0000000500007c0c */ /* 0x000fda000bf05270 */
[----:B------:R-:W-:Y:S05]  /*3af0*/  @P0 BRA `(.L_x_65) ;  /* 0x00000000003c0947 */ /* 0x000fea0003800000 */
[----:B------:R-:W1:Y:S01]  /*3b00*/  S2R R2, SR_LANEID ;  /* 0x0000000000027919 */ /* 0x000e620000000000 */
[----:B------:R-:W-:Y:S01]  /*3b10*/  ULOP3.LUT UR8, URZ, UR8, URZ, 0x33, !UPT ;  /* 0x00000008ff087292 */ /* 0x000fe2000f8e33ff */
[----:B------:R-:W-:Y:S02]  /*3b20*/  VOTEU.ANY UR7, UPT, PT ;  /* 0x0000000000077886 */ /* 0x000fe400038e0100 */
[----:B------:R-:W-:-:S03]  /*3b30*/  UFLO.U32 UR7, UR7 ;  /* 0x00000007000772bd */ /* 0x000fc600080e0000 */
[----:B------:R-:W-:-:S04]  /*3b40*/  IMAD.U32 R0, RZ, RZ, UR8 ;  /* 0x00000008ff007e24 */ /* 0x000fc8000f8e00ff */
[----:B------:R2:W4:Y:S02]  /*3b50*/  REDUX UR6, R0 ;  /* 0x00000000000673c4 */ /* 0x0005240000000000 */
[----:B------:R1:W-:Y:S02]  /*3b60*/  UTCATOMSWS.AND URZ, UR8 ;  /* 0x0000000800ff79e3 */ /* 0x0003e40008000000 */
[----:B-1----:R-:W-:Y:S02]  /*3b70*/  ISETP.EQ.U32.AND P0, PT, R2, UR7, PT ;  /* 0x0000000702007c0c */ /* 0x002fe4000bf02070 */
[----:B--2---:R-:W-:Y:S02]  /*3b80*/  LOP3.LUT R0, RZ, UR5, RZ, 0x33, !PT ;  /* 0x00000005ff007c12 */ /* 0x004fe4000f8e33ff */
[----:B----4-:R-:W-:Y:S02]  /*3b90*/  MOV R2, UR6 ;  /* 0x0000000600027c02 */ /* 0x010fe40008000f00 */
[----:B------:R-:W1:Y:S07]  /*3ba0*/  REDUX UR5, R0 ;  /* 0x00000000000573c4 */ /* 0x000e6e0000000000 */
[----:B------:R2:W-:Y:S01]  /*3bb0*/  @P0 ATOMS.AND RZ, [UR4+0x14], R2 ;  /* 0x00001402ffff098c */ /* 0x0005e2000a800004 */
[----:B-1----:R-:W-:-:S05]  /*3bc0*/  IMAD.U32 R0, RZ, RZ, UR5 ;  /* 0x00000005ff007e24 */ /* 0x002fca000f8e00ff */
[----:B------:R2:W-:Y:S01]  /*3bd0*/  @P0 ATOMS.AND RZ, [UR4+0x18], R0 ;  /* 0x00001800ffff098c */ /* 0x0005e2000a800004 */
[----:B------:R-:W-:Y:S05]  /*3be0*/  BRA `(.L_x_66) ;  /* 0x0000000000147947 */ /* 0x000fea0003800000 */
.L_x_65:
[----:B------:R-:W-:Y:S02]  /*3bf0*/  MOV R2, 0x3c10 ;  /* 0x00003c1000027802 */ /* 0x000fe40000000f00 */
[----:B---3-5:R-:W-:Y:S05]  /*3c00*/  CALL.REL.NOINC `($__internal_0_$__cuda_sm10x_tcgen05_guardrail_trap_col_being_dealloced_not_returned_by_alloc) ;  /* 0x0000004400587944 */ /* 0x028fea0003c00000 */
[----:B------:R-:W-:Y:S05]  /*3c10*/  BRA `(.L_x_66) ;  /* 0x0000000000087947 */ /* 0x000fea0003800000 */
.L_x_64:
[----:B------:R-:W-:Y:S02]  /*3c20*/  MOV R2, 0x3c40 ;  /* 0x00003c4000027802 */ /* 0x000fe40000000f00 */
[----:B---3-5:R-:W-:Y:S05]  /*3c30*/  CALL.REL.NOINC `($__internal_2_$__cuda_sm10x_tcgen05_guardrail_trap_unallocated_columns_being_dealloced) ;  /* 0x0000004400647944 */ /* 0x028fea0003c00000 */
.L_x_66:
[----:B------:R-:W-:Y:S01]  /*3c40*/  NOP ;  /* 0x0000000000007918 */ /* 0x000fe20000000000 */
[----:B------:R-:W-:Y:S05]  /*3c50*/  EXIT ;  /* 0x000000000000794d */ /* 0x000fea0003800000 */
.L_x_48:
[----:B------:R-:W-:-:S09]  /*3c60*/  UISETP.NE.OR UP2, UPT, UR8, 0x3, !UP2 ;  /* 0x000000030800788c */ /* 0x000fd2000d745670 */
[----:B------:R-:W-:Y:S05]  /*3c70*/  BRA.U UP2, `(.L_x_67) ;  /* 0x0000000d02b07547 */ /* 0x000fea000b800000 */
[----:B------:R-:W1:Y:S01]  /*3c80*/  LDC R0, c[0x0][0xb30] ;  /* 0x0002cc00ff007b82 */ /* 0x000e620000000800 */
[----:B------:R-:W2:Y:S01]  /*3c90*/  LDCU.64 UR8, c[0x0][0x888] ;  /* 0x00011100ff0877ac */ /* 0x000ea20008000a00 */
[----:B------:R-:W-:Y:S02]  /*3ca0*/  HFMA2 R27, -RZ, RZ, 0, 0 ;  /* 0x00000000ff1b7431 */ /* 0x000fe400000001ff */
[----:B------:R-:W-:Y:S01]  /*3cb0*/  IMAD.MOV.U32 R29, RZ, RZ, 0x1 ;  /* 0x00000001ff1d7424 */ /* 0x000fe200078e00ff */
[----:B------:R-:W-:Y:S01]  /*3cc0*/  MOV R25, 0x2000 ;  /* 0x0000200000197802 */ /* 0x000fe20000000f00 */
[----:B------:R-:W4:Y:S01]  /*3cd0*/  LDCU.64 UR4, c[0x0][0x890] ;  /* 0x00011200ff0477ac */ /* 0x000f220008000a00 */
[----:B------:R-:W-:Y:S01]  /*3ce0*/  IMAD.MOV.U32 R28, RZ, RZ, RZ ;  /* 0x000000ffff1c7224 */ /* 0x000fe200078e00ff */
[----:B------:R-:W3:Y:S01]  /*3cf0*/  LDC R24, c[0x0][0x370] ;  /* 0x0000dc00ff187b82 */ /* 0x000ee20000000800 */
[----:B------:R-:W-:Y:S01]  /*3d00*/  UMOV UR7, 0x400 ;  /* 0x0000040000077882 */ /* 0x000fe20000000000 */
[----:B------:R-:W-:-:S02]  /*3d10*/  UPLOP3.LUT UP1, UPT, UPT, UPT, UPT, 0x40, 0x4 ;  /* 0x000000000004789c */ /* 0x000fc40003f2e870 */
[----:B------:R-:W-:Y:S01]  /*3d20*/  ULEA UR7, UR37, UR7, 0x18 ;  /* 0x0000000725077291 */ /* 0x000fe2000f8ec0ff */
[----:B------:R-:W-:-:S03]  /*3d30*/  UMOV UR13, URZ ;  /* 0x000000ff000d7c82 */ /* 0x000fc60008000000 */
[----:B------:R-:W3:Y:S01]  /*3d40*/  LDC R3, c[0x0][0xb0c] ;  /* 0x0002c300ff037b82 */ /* 0x000ee20000000800 */
[----:B--2---:R-:W-:Y:S02]  /*3d50*/  UISETP.NE.U32.AND UP3, UPT, UR8, URZ, UPT ;  /* 0x000000ff0800728c */ /* 0x004fe4000bf65070 */
[----:B----4-:R-:W-:-:S05]  /*3d60*/  UISETP.NE.U32.AND UP4, UPT, UR4, URZ, UPT ;  /* 0x000000ff0400728c */ /* 0x010fca000bf85070 */
[----:B------:R-:W2:Y:S01]  /*3d70*/  LDC R18, c[0x0][0xb20] ;  /* 0x0002c800ff127b82 */ /* 0x000ea20000000800 */
[----:B-1----:R-:W-:Y:S01]  /*3d80*/  ISETP.NE.AND P1, PT, R0, 0x1, PT ;  /* 0x000000010000780c */ /* 0x002fe20003f25270 */
[----:B------:R-:W-:Y:S02]  /*3d90*/  UISETP.NE.AND.EX UP3, UPT, UR9, URZ, UPT, UP3 ;  /* 0x000000ff0900728c */ /* 0x000fe4000bf65330 */
[----:B------:R-:W-:-:S04]  /*3da0*/  UISETP.NE.AND.EX UP4, UPT, UR5, URZ, UPT, UP4 ;  /* 0x000000ff0500728c */ /* 0x000fc8000bf85340 */
[----:B------:R-:W1:Y:S08]  /*3db0*/  LDC.64 R30, c[0x0][0x348] ;  /* 0x0000d200ff1e7b82 */ /* 0x000e700000000a00 */
[----:B------:R-:W4:Y:S08]  /*3dc0*/  LDC.64 R16, c[0x0][0xb10] ;  /* 0x0002c400ff107b82 */ /* 0x000f300000000a00 */
[----:B------:R-:W1:Y:S08]  /*3dd0*/  LDC.64 R6, c[0x0][0xb18] ;  /* 0x0002c600ff067b82 */ /* 0x000e700000000a00 */
[----:B------:R-:W1:Y:S08]  /*3de0*/  LDC.64 R4, c[0x0][0xb28] ;  /* 0x0002ca00ff047b82 */ /* 0x000e700000000a00 */
[----:B--23--:R-:W1:Y:S02]  /*3df0*/  LDC R19, c[0x0][0x374] ;  /* 0x0000dd00ff137b82 */ /* 0x00ce640000000800 */
.L_x_76:
[C---:B------:R-:W-:Y:S02]  /*3e00*/  LEA R0, R28.reuse, UR7, 0x3 ;  /* 0x000000071c007c11 */ /* 0x040fe4000f8e18ff */
[----:B------:R-:W-:Y:S02]  /*3e10*/  SHF.L.U32 R2, R27, 0x1f, RZ ;  /* 0x0000001f1b027819 */ /* 0x000fe400000006ff */
[----:B------:R-:W-:Y:S02]  /*3e20*/  LEA R20, R28, UR7, 0x4 ;  /* 0x000000071c147c11 */ /* 0x000fe4000f8e20ff */
[----:B--2---:R-:W2:Y:S02]  /*3e30*/  SYNCS.PHASECHK.TRANS64.TRYWAIT P0, [R0+URZ+0x80], R2 ;  /* 0x00008002000075a7 */ /* 0x004ea400080011ff */
[----:B--2---:R-:W-:Y:S05]  /*3e40*/  @!P0 BRA `(.L_x_68) ;  /* 0x0000003c00ec8947 */ /* 0x004fea0003800000 */
.L_x_142:
[----:B------:R-:W-:Y:S01]  /*3e50*/  ISETP.GE.AND P0, PT, R40, 0x1, PT ;  /* 0x000000012800780c */ /* 0x000fe20003f06270 */
[----:B------:R-:W3:Y:S01]  /*3e60*/  LDS.128 R20, [R20+0x110] ;  /* 0x0001100014147984 */ /* 0x000ee20000000c00 */
[----:B--2---:R-:W-:Y:S01]  /*3e70*/  VIADD R0, R0, 0x90 ;  /* 0x0000009000007836 */ /* 0x004fe20000000000 */
[----:B------:R-:W-:Y:S01]  /*3e80*/  @!PT LDS RZ, [RZ] ;  /* 0x00000000fffff984 */ /* 0x000fe20000000800 */
[----:B------:R-:W-:Y:S01]  /*3e90*/  @!PT LDS RZ, [RZ] ;  /* 0x00000000fffff984 */ /* 0x000fe20000000800 */
[----:B------:R-:W-:Y:S01]  /*3ea0*/  @!PT LDS RZ, [RZ] ;  /* 0x00000000fffff984 */ /* 0x000fe20000000800 */
[----:B------:R-:W-:Y:S01]  /*3eb0*/  @!PT LDS RZ, [RZ] ;  /* 0x00000000fffff984 */ /* 0x000fe20000000800 */
[----:B------:R2:W-:Y:S06]  /*3ec0*/  MEMBAR.ALL.CTA ;  /* 0x0000000000007992 */ /* 0x0005ec0000008000 */
[----:B--2---:R-:W2:Y:S01]  /*3ed0*/  FENCE.VIEW.ASYNC.S ;  /* 0x00000000000073c6 */ /* 0x004ea20000000000 */
[----:B------:R-:W-:Y:S04]  /*3ee0*/  PRMT R0, RZ, 0x654, R0 ;  /* 0x00000654ff007816 */ /* 0x000fe80000000000 */
[----:B--2---:R2:W-:Y:S01]  /*3ef0*/  SYNCS.ARRIVE.TRANS64.RED.A1T0 RZ, [R0+URZ], RZ ;  /* 0x000000ff00ff79a7 */ /* 0x0045e200081004ff */
[----:B---3--:R-:W-:Y:S11]  /*3f00*/  LOP3.LUT P3, RZ, R22, 0x1, RZ, 0xc0, !PT ;  /* 0x0000000116ff7812 */ /* 0x008ff6000786c0ff */
[----:B------:R-:W-:Y:S02]  /*3f10*/  @!UPT UIADD3 URZ, UPT, UPT, URZ, URZ, URZ ;  /* 0x000000fffffff290 */ /* 0x000fe4000fffe0ff */
[----:B------:R-:W-:Y:S02]  /*3f20*/  @P3 MOV R11, R20 ;  /* 0x00000014000b3202 */ /* 0x000fe40000000f00 */
[----:B------:R-:W-:Y:S01]  /*3f30*/  @P3 LOP3.LUT R10, R21, 0xffff, RZ, 0xc0, !PT ;  /* 0x0000ffff150a3812 */ /* 0x000fe200078ec0ff */
[----:B--2---:R-:W-:Y:S06]  /*3f40*/  @!P0 BRA `(.L_x_69) ;  /* 0x0000000000a48947 */ /* 0x004fec0003800000 */
[-C--:B-1----:R-:W-:Y:S01]  /*3f50*/  IMAD.HI.U32 R0, R19, R7.reuse, RZ ;  /* 0x0000000713007227 */ /* 0x082fe200078e00ff */
[----:B------:R-:W-:Y:S02]  /*3f60*/  ISETP.NE.AND P0, PT, R6, 0x1, PT ;  /* 0x000000010600780c */ /* 0x000fe40003f05270 */
[----:B------:R-:W-:Y:S01]  /*3f70*/  ISETP.NE.AND P2, PT, R40, 0x1, PT ;  /* 0x000000012800780c */ /* 0x000fe20003f45270 */
[----:B----4-:R-:W-:Y:S01]  /*3f80*/  IMAD.HI.U32 R9, R24, R16, RZ ;  /* 0x0000001018097227 */ /* 0x010fe200078e00ff */
[----:B------:R-:W-:Y:S02]  /*3f90*/  SHF.R.U32.HI R0, RZ, R18, R0 ;  /* 0x00000012ff007219 */ /* 0x000fe40000011600 */
[----:B------:R-:W-:Y:S01]  /*3fa0*/  ISETP.NE.AND P4, PT, R3, 0x1, PT ;  /* 0x000000010300780c */ /* 0x000fe20003f85270 */
[----:B------:R-:W-:Y:S01]  /*3fb0*/  IMAD.HI.U32 R13, R10, R7, RZ ;  /* 0x000000070a0d7227 */ /* 0x000fe200078e00ff */
[----:B------:R-:W-:Y:S02]  /*3fc0*/  SHF.R.U32.HI R9, RZ, R17, R9 ;  /* 0x00000011ff097219 */ /* 0x000fe40000011609 */
[----:B------:R-:W-:Y:S01]  /*3fd0*/  SEL R0, R19, R0, !P0 ;  /* 0x0000000013007207 */ /* 0x000fe20004000000 */
[----:B------:R-:W-:Y:S01]  /*3fe0*/  IMAD.HI.U32 R12, R11, R16, RZ ;  /* 0x000000100b0c7227 */ /* 0x000fe200078e00ff */
[----:B------:R-:W-:Y:S03]  /*3ff0*/  SEL R9, R24, R9, !P4 ;  /* 0x0000000918097207 */ /* 0x000fe60006000000 */
[-C--:B------:R-:W-:Y:S01]  /*4000*/  IMAD.HI.U32 R8, R0, R4.reuse, RZ ;  /* 0x0000000400087227 */ /* 0x080fe200078e00ff */
[----:B------:R-:W-:Y:S03]  /*4010*/  SHF.R.U32.HI R12, RZ, R17, R12 ;  /* 0x00000011ff0c7219 */ /* 0x000fe6000001160c */
[----:B------:R-:W-:Y:S01]  /*4020*/  IMAD.HI.U32 R2, R9, R4, RZ ;  /* 0x0000000409027227 */ /* 0x000fe200078e00ff */
[-C--:B------:R-:W-:Y:S02]  /*4030*/  @P2 SHF.R.U32.HI R0, RZ, R5.reuse, R8 ;  /* 0x00000005ff002219 */ /* 0x080fe40000011608 */
[----:B------:R-:W-:Y:S02]  /*4040*/  SHF.R.U32.HI R8, RZ, R18, R13 ;  /* 0x00000012ff087219 */ /* 0x000fe4000001160d */
[----:B------:R-:W-:Y:S01]  /*4050*/  @P2 SHF.R.U32.HI R9, RZ, R5, R2 ;  /* 0x00000005ff092219 */ /* 0x000fe20000011602 */
[----:B------:R-:W-:Y:S01]  /*4060*/  IMAD R0, R40, R0, RZ ;  /* 0x0000000028007224 */ /* 0x000fe200078e02ff */
[----:B------:R-:W-:Y:S02]  /*4070*/  SEL R8, R10, R8, !P0 ;  /* 0x000000080a087207 */ /* 0x000fe40004000000 */
[----:B------:R-:W-:Y:S01]  /*4080*/  SEL R2, R11, R12, !P4 ;  /* 0x0000000c0b027207 */ /* 0x000fe20006000000 */
[----:B------:R-:W-:Y:S01]  /*4090*/  IMAD R12, R40, R9, RZ ;  /* 0x00000009280c7224 */ /* 0x000fe200078e02ff */
[C---:B------:R-:W-:Y:S01]  /*40a0*/  ISETP.GE.AND P0, PT, R8.reuse, R0, PT ;  /* 0x000000000800720c */ /* 0x040fe20003f06270 */
[----:B------:R-:W-:Y:S03]  /*40b0*/  IMAD.HI.U32 R0, R8, R4, RZ ;  /* 0x0000000408007227 */ /* 0x000fe600078e00ff */
[----:B------:R-:W-:Y:S02]  /*40c0*/  ISETP.GE.OR P0, PT, R2, R12, P0 ;  /* 0x0000000c0200720c */ /* 0x000fe40000706670 */
[-C--:B------:R-:W-:Y:S04]  /*40d0*/  SHF.R.U32.HI R0, RZ, R5.reuse, R0 ;  /* 0x00000005ff007219 */ /* 0x080fe80000011600 */
[----:B------:R-:W-:Y:S05]  /*40e0*/  SEL R13, R8, R0, !P2 ;  /* 0x00000000080d7207 */ /* 0x000fea0005000000 */
[----:B------:R-:W-:Y:S02]  /*40f0*/  IMAD.MOV R12, RZ, RZ, -R13 ;  /* 0x000000ffff0c7224 */ /* 0x000fe400078e0a0d */
[----:B------:R-:W-:Y:S04]  /*4100*/  @!P0 IMAD.HI.U32 R0, R2, R4, RZ ;  /* 0x0000000402008227 */ /* 0x000fe800078e00ff */
[----:B------:R-:W-:Y:S01]  /*4110*/  IMAD R12, R40, R12, R8 ;  /* 0x0000000c280c7224 */ /* 0x000fe200078e0208 */
[----:B------:R-:W-:Y:S04]  /*4120*/  @!P0 SHF.R.U32.HI R0, RZ, R5, R0 ;  /* 0x00000005ff008219 */ /* 0x000fe80000011600 */
[----:B------:R-:W-:Y:S04]  /*4130*/  @!P0 SEL R0, R2, R0, !P2 ;  /* 0x0000000002008207 */ /* 0x000fe80005000000 */
[----:B------:R-:W-:Y:S01]  /*4140*/  @!P0 IADD3 R13, PT, PT, R13, -R0, RZ ;  /* 0x800000000d0d8210 */ /* 0x000fe20007ffe0ff */
[----:B------:R-:W-:Y:S01]  /*4150*/  @!P0 IMAD R0, R9, R12, R0 ;  /* 0x0000000c09008224 */ /* 0x000fe200078e0200 */
[----:B------:R-:W-:Y:S01]  /*4160*/  IADD3 R9, PT, PT, -R8, RZ, RZ ;  /* 0x000000ff08097210 */ /* 0x000fe20007ffe1ff */
[--C-:B------:R-:W-:Y:S02]  /*4170*/  IMAD.MOV R12, RZ, RZ, -R2.reuse ;  /* 0x000000ffff0c7224 */ /* 0x100fe400078e0a02 */
[----:B------:R-:W-:Y:S02]  /*4180*/  @!P0 IMAD R8, R13, R40, R2 ;  /* 0x000000280d088224 */ /* 0x000fe400078e0202 */
[----:B------:R-:W-:Y:S02]  /*4190*/  @!P0 IMAD.MOV.U32 R2, RZ, RZ, R0 ;  /* 0x000000ffff028224 */ /* 0x000fe400078e0000 */
[----:B------:R-:W-:Y:S02]  /*41a0*/  IMAD R11, R3, R12, R11 ;  /* 0x0000000c030b7224 */ /* 0x000fe400078e020b */
[----:B------:R-:W-:Y:S02]  /*41b0*/  IMAD R10, R6, R9, R10 ;  /* 0x00000009060a7224 */ /* 0x000fe400078e020a */
[----:B------:R-:W-:Y:S02]  /*41c0*/  IMAD R11, R2, R3, R11 ;  /* 0x00000003020b7224 */ /* 0x000fe400078e020b */
[----:B------:R-:W-:Y:S02]  /*41d0*/  IMAD R10, R8, R6, R10 ;  /* 0x00000006080a7224 */ /* 0x000fe400078e020a */
.L_x_69:
[----:B------:R-:W-:Y:S05]  /*41e0*/  BRA.U UP1, `(.L_x_70) ;  /* 0x0000000101107547 */ /* 0x000fea000b800000 */
[----:B------:R-:W-:Y:S04]  /*41f0*/  MOV R2, UR6 ;  /* 0x0000000600027c02 */ /* 0x000fe80008000f00 */
[----:B------:R-:W-:Y:S04]  /*4200*/  SHF.L.U32 R2, R2, 0x1f, RZ ;  /* 0x0000001f02027819 */ /* 0x000fe800000006ff */
[----:B------:R-:W2:Y:S02]  /*4210*/  SYNCS.PHASECHK.TRANS64.TRYWAIT P0, [UR7+0x78], R2 ;  /* 0x00007802ff0075a7 */ /* 0x000ea40008001107 */
[----:B--2---:R-:W-:Y:S05]  /*4220*/  @!P0 BRA `(.L_x_71) ;  /* 0x0000003c00088947 */ /* 0x004fea0003800000 */
.L_x_70:
[----:B------:R-:W-:Y:S02]  /*4230*/  R2UR UR11, R15 ;  /* 0x000000000f0b72ca */ /* 0x000fe400000e0000 */
[----:B------:R-:W-:Y:S02]  /*4240*/  R2UR UR10, R14 ;  /* 0x000000000e0a72ca */ /* 0x000fe400000e0000 */
[----:B------:R-:W-:Y:S04]  /*4250*/  ISETP.NE.U32.AND P2, PT, RZ, UR4, PT ;  /* 0x00000004ff007c0c */ /* 0x000fe8000bf45070 */
[----:B------:R-:W-:Y:S05]  /*4260*/  ISETP.NE.AND.EX P2, PT, RZ, UR5, PT, P2 ;  /* 0x00000005ff007c0c */ /* 0x000fea000bf45320 */
[----:B------:R-:W-:Y:S02]  /*4270*/  USHF.L.U32 UR11, UR11, 0x7, URZ ;  /* 0x000000070b0b7899 */ /* 0x000fe400080006ff */
[----:B------:R-:W-:Y:S01]  /*4280*/  USHF.L.U32 UR10, UR10, 0x6, URZ ;  /* 0x000000060a0a7899 */ /* 0x000fe200080006ff */
[----:B------:R-:W-:Y:S11]  /*4290*/  BRA.U !UP4, `(.L_x_72) ;  /* 0x000000010c347547 */ /* 0x000ff6000b800000 */
[----:B------:R-:W-:Y:S01]  /*42a0*/  UPLOP3.LUT UP0, UPT, UPT, UPT, UP3, 0x80, 0x8 ;  /* 0x000000000008789c */ /* 0x000fe20003f0f030 */
[----:B--2---:R-:W-:Y:S02]  /*42b0*/  HFMA2 R0, -RZ, RZ, 0, 5.9604644775390625e-08 ;  /* 0x00000001ff007431 */ /* 0x004fe400000001ff */
[----:B------:R-:W-:Y:S03]  /*42c0*/  IMAD.MOV.U32 R88, RZ, RZ, 0x1 ;  /* 0x00000001ff587424 */ /* 0x000fe600078e00ff */
[----:B------:R-:W-:Y:S05]  /*42d0*/  PLOP3.LUT P0, PT, PT, PT, UP0, 0x80, 0x8 ;  /* 0x000000000008781c */ /* 0x000fea0003f0f008 */
[----:B------:R-:W2:Y:S01]  /*42e0*/  @UP0 LDCU.64 UR14, c[0x0][0x888] ;  /* 0x00011100ff0e07ac */ /* 0x000ea20008000a00 */
[----:B------:R-:W-:Y:S07]  /*42f0*/  @UP0 UIMAD UR8, UR36, UR4, URZ ;  /* 0x00000004240802a4 */ /* 0x000fee000f8e02ff */
[----:B------:R-:W-:Y:S01]  /*4300*/  @!P0 PRMT R88, R0, 0x7610, R88 ;  /* 0x0000761000588816 */ /* 0x000fe20000000058 */
[----:B--2---:R-:W-:Y:S03]  /*4310*/  @UP0 UIMAD.WIDE UR14, UR8, 0x4, UR14 ;  /* 0x00000004080e08a5 */ /* 0x004fe6000f8e020e */
[----:B------:R-:W2:Y:S03]  /*4320*/  @!UP0 LDCU UR8, c[0x0][0x880] ;  /* 0x00011000ff0887ac */ /* 0x000ea60008000800 */
[----:B------:R-:W-:Y:S01]  /*4330*/  IMAD.U32 R8, RZ, RZ, UR14 ;  /* 0x0000000eff087e24 */ /* 0x000fe2000f8e00ff */
[----:B------:R-:W-:Y:S05]  /*4340*/  MOV R9, UR15 ;  /* 0x0000000f00097c02 */ /* 0x000fea0008000f00 */
[----:B-----5:R3:W5:Y:S02]  /*4350*/  @P0 LDG.E R49, desc[UR46][R8.64] ;  /* 0x0000002e08310981 */ /* 0x020764000c1e1900 */
[----:B--23--:R-:W-:Y:S07]  /*4360*/  @!P0 IMAD.U32 R49, RZ, RZ, UR8 ;  /* 0x00000008ff318e24 */ /* 0x00cfee000f8e00ff */
.L_x_72:
[----:B-----5:R-:W-:Y:S01]  /*4370*/  @!P2 FSETP.EQ.AND P0, PT, R49, RZ, PT ;  /* 0x000000ff3100a20b */ /* 0x020fe20003f02000 */
[----:B------:R-:W-:Y:S01]  /*4380*/  @!UPT UIADD3 URZ, UPT, UPT, URZ, URZ, URZ ;  /* 0x000000fffffff290 */ /* 0x000fe2000fffe0ff */
[----:B------:R-:W-:Y:S11]  /*4390*/  @!P2 BRA `(.L_x_73) ;  /* 0x000000000014a947 */ /* 0x000ff60003800000 */
[----:B------:R-:W-:Y:S02]  /*43a0*/  LOP3.LUT P2, RZ, R88, 0xff, RZ, 0xc0, !PT ;  /* 0x000000ff58ff7812 */ /* 0x000fe4000784c0ff */
[----:B------:R-:W-:Y:S04]  /*43b0*/  PLOP3.LUT P0, PT, PT, PT, UP0, 0x80, 0x8 ;  /* 0x000000000008781c */ /* 0x000fe80003f0f008 */
[----:B------:R-:W-:Y:S07]  /*43c0*/  PLOP3.LUT P0, PT, P0, PT, PT, 0x8, 0x80 ;  /* 0x000000000080781c */ /* 0x000fee000070e170 */
[----:B------:R-:W-:Y:S11]  /*43d0*/  @P2 FSETP.EQ.AND P0, PT, R49, RZ, PT ;  /* 0x000000ff3100220b */ /* 0x000ff60003f02000 */
[----:B------:R-:W-:Y:S02]  /*43e0*/  @!UPT UIADD3 URZ, UPT, UPT, URZ, URZ, URZ ;  /* 0x000000fffffff290 */ /* 0x000fe4000fffe0ff */
.L_x_73:
[----:B------:R-:W-:Y:S01]  /*43f0*/  ULEA UR15, UR13, UR7, 0x3 ;  /* 0x000000070d0f7291 */ /* 0x000fe2000f8e18ff */
[----:B------:R-:W-:Y:S02]  /*4400*/  SHF.L.U32 R9, R29, 0x1f, RZ ;  /* 0x0000001f1d097819 */ /* 0x000fe400000006ff */
[----:B------:R-:W-:Y:S04]  /*4410*/  ELECT P4, URZ, PT ;  /* 0x0000000000ff782f */ /* 0x000fe80003880000 */
[----:B------:R-:W-:Y:S02]  /*4420*/  PLOP3.LUT P4, PT, P0, P4, PT, 0xf2, 0x2f ;  /* 0x00000000002f781c */ /* 0x000fe40000789e72 */
[----:B------:R-:W3:Y:S11]  /*4430*/  SYNCS.PHASECHK.TRANS64.TRYWAIT P2, [UR15+0x58], R9 ;  /* 0x00005809ff0075a7 */ /* 0x000ef6000804110f */
[----:B-1----:R-:W-:Y:S05]  /*4440*/  @!P4 IADD3 R8, P0, PT, R30, 0x580, RZ ;  /* 0x000005801e08c810 */ /* 0x002fea0007f1e0ff */
[----:B--2---:R-:W-:Y:S01]  /*4450*/  @!P4 IMAD.X R2, RZ, RZ, R31, P0 ;  /* 0x000000ffff02c224 */ /* 0x004fe200000e061f */
[----:B---3--:R-:W-:Y:S07]  /*4460*/  @!P2 BRA `(.L_x_74) ;  /* 0x000000380090a947 */ /* 0x008fee0003800000 */
.L_x_145:
[----:B------:R-:W2:Y:S01]  /*4470*/  LDC.64 R12, c[0x0][0xb18] ;  /* 0x0002c600ff0c7b82 */ /* 0x000ea20000000a00 */
[----:B------:R-:W-:Y:S01]  /*4480*/  @!P4 R2UR UR8, R2 ;  /* 0x000000000208c2ca */ /* 0x000fe200000e0000 */
[----:B------:R-:W-:Y:S01]  /*4490*/  VOTEU.ALL UP2, P4 ;  /* 0x0000000000ff7886 */ /* 0x000fe20002040000 */
[----:B------:R-:W-:Y:S01]  /*44a0*/  @!P4 R2UR UR9, R8 ;  /* 0x000000000809c2ca */ /* 0x000fe200000e0000 */
[----:B------:R-:W-:Y:S01]  /*44b0*/  VOTEU.ALL UP1, P4 ;  /* 0x0000000000ff7886 */ /* 0x000fe20002020000 */
[----:B-1----:R-:W-:Y:S03]  /*44c0*/  @!P4 IMAD.MOV.U32 R0, RZ, RZ, 0x2000 ;  /* 0x00002000ff00c424 */ /* 0x002fe600078e00ff */
[----:B------:R-:W1:Y:S01]  /*44d0*/  @!P1 LDC R2, c[0x0][0xb0c] ;  /* 0x0002c300ff029b82 */ /* 0x000e620000000800 */
[----:B------:R-:W-:Y:S01]  /*44e0*/  UMOV UR20, 0x0 ;  /* 0x0000000000147882 */ /* 0x000fe20000000000 */
[----:B------:R-:W-:Y:S01]  /*44f0*/  UMOV UR21, 0x10000000 ;  /* 0x1000000000157882 */ /* 0x000fe20000000000 */
[----:B------:R-:W-:Y:S01]  /*4500*/  UMOV UR12, UR36 ;  /* 0x00000024000c7c82 */ /* 0x000fe20008000000 */
[----:B------:R-:W-:Y:S01]  /*4510*/  UIADD3 UR14, UPT, UPT, UR13, 0x1, URZ ;  /* 0x000000010d0e7890 */ /* 0x000fe2000fffe0ff */
[----:B------:R-:W-:Y:S01]  /*4520*/  @P3 SHF.R.U32.HI R26, RZ, 0x10, R21 ;  /* 0x00000010ff1a3819 */ /* 0x000fe20000011615 */
[----:B------:R-:W-:Y:S02]  /*4530*/  VIADD R28, R28, 0x1 ;  /* 0x000000011c1c7836 */ /* 0x000fe40000000000 */
[----:B------:R-:W-:Y:S01]  /*4540*/  IMAD.U32 R9, RZ, RZ, UR8 ;  /* 0x00000008ff097e24 */ /* 0x000fe2000f8e00ff */
[----:B------:R-:W-:Y:S01]  /*4550*/  @!UP2 ULEA UR8, UR13, UR7, 0xd ;  /* 0x000000070d08a291 */ /* 0x000fe2000f8e68ff */
[----:B------:R-:W-:Y:S01]  /*4560*/  IMAD.U32 R8, RZ, RZ, UR9 ;  /* 0x00000009ff087e24 */ /* 0x000fe2000f8e00ff */
[----:B------:R-:W-:Y:S02]  /*4570*/  UIADD3 UR9, UPT, UPT, UR15, 0x40, URZ ;  /* 0x000000400f097890 */ /* 0x000fe4000fffe0ff */
[----:B------:R-:W-:Y:S01]  /*4580*/  @!P4 R2UR UR19, R9 ;  /* 0x000000000913c2ca */ /* 0x000fe200000e0000 */
[----:B------:R-:W-:Y:S01]  /*4590*/  @!UP2 UIADD3 UR8, UPT, UPT, UR8, 0x200, URZ ;  /* 0x000002000808a890 */ /* 0x000fe2000fffe0ff */
[----:B------:R-:W-:Y:S01]  /*45a0*/  @!P4 R2UR UR18, R8 ;  /* 0x000000000812c2ca */ /* 0x000fe200000e0000 */
[----:B------:R-:W-:Y:S01]  /*45b0*/  UISETP.NE.AND UP5, UPT, UR14, 0x3, UPT ;  /* 0x000000030e00788c */ /* 0x000fe2000bfa5270 */
[----:B------:R-:W3:Y:S01]  /*45c0*/  LDC.64 R8, c[0x0][0xb10] ;  /* 0x0002c400ff087b82 */ /* 0x000ee20000000a00 */
[----:B------:R-:W-:Y:S02]  /*45d0*/  UPRMT UR16, UR37, 0x654, UR9 ;  /* 0x0000065425107896 */ /* 0x000fe40008000009 */
[----:B------:R-:W-:Y:S02]  /*45e0*/  USEL UR17, URZ, 0x1, UP5 ;  /* 0x00000001ff117887 */ /* 0x000fe4000a800000 */
[----:B------:R-:W-:Y:S04]  /*45f0*/  USEL UR14, UR14, URZ, UP5 ;  /* 0x000000ff0e0e7287 */ /* 0x000fe8000a800000 */
[----:B------:R-:W-:Y:S01]  /*4600*/  ULEA UR13, UR14, UR7, 0x3 ;  /* 0x000000070e0d7291 */ /* 0x000fe2000f8e18ff */
[----:B------:R-:W-:Y:S01]  /*4610*/  LOP3.LUT R29, R29, UR17, RZ, 0x3c, !PT ;  /* 0x000000111d1d7c12 */ /* 0x000fe2000f8e3cff */
[----:B------:R1:W-:Y:S01]  /*4620*/  @!UP1 UTMALDG.3D [UR8], [UR18], desc[UR20] ;  /* 0x00001408120095b4 */ /* 0x0003e20008011000 */
[----:B------:R5:W-:Y:S02]  /*4630*/  @!P4 SYNCS.ARRIVE.TRANS64.RED.A0TR RZ, [UR15+0x40], R0 ;  /* 0x00004000ffffc9a7 */ /* 0x000be4000830040f */
[----:B------:R-:W-:Y:S01]  /*4640*/  SHF.L.U32 R14, R29, 0x1f, RZ ;  /* 0x0000001f1d0e7819 */ /* 0x000fe200000006ff */
[C---:B---3--:R-:W-:Y:S01]  /*4650*/  @!P1 IMAD.HI.U32 R8, R11.reuse, R8, RZ ;  /* 0x000000080b089227 */ /* 0x048fe200078e00ff */
[----:B--2---:R-:W-:Y:S02]  /*4660*/  @!P1 ISETP.NE.AND P0, PT, R12, 0x1, PT ;  /* 0x000000010c00980c */ /* 0x004fe40003f05270 */
[----:B-1----:R-:W-:Y:S01]  /*4670*/  @!P1 ISETP.NE.AND P2, PT, R2, 0x1, PT ;  /* 0x000000010200980c */ /* 0x002fe20003f45270 */
[----:B------:R-:W-:Y:S01]  /*4680*/  SYNCS.ARRIVE.TRANS64.RED.A1T0 RZ, [UR16], RZ ;  /* 0x000000ffffff79a7 */ /* 0x000fe20008100410 */
[C---:B------:R-:W-:Y:S01]  /*4690*/  @!P1 IMAD.HI.U32 R13, R10.reuse, R13, RZ ;  /* 0x0000000d0a0d9227 */ /* 0x040fe200078e00ff */
[----:B------:R-:W-:Y:S04]  /*46a0*/  @!P1 SHF.R.U32.HI R8, RZ, R9, R8 ;  /* 0x00000009ff089219 */ /* 0x000fe80000011608 */
[----:B------:R-:W-:Y:S01]  /*46b0*/  @!P1 SEL R8, R11, R8, !P2 ;  /* 0x000000080b089207 */ /* 0x000fe20005000000 */
[----:B------:R-:W1:Y:S01]  /*46c0*/  SYNCS.PHASECHK.TRANS64.TRYWAIT P5, [UR13+0x58], R14 ;  /* 0x0000580eff0075a7 */ /* 0x000e6200080a110d */
[----:B-----5:R-:W2:Y:S02]  /*46d0*/  @!P1 LDC R0, c[0x0][0xb20] ;  /* 0x0002c800ff009b82 */ /* 0x020ea40000000800 */
[----:B--2---:R-:W-:Y:S04]  /*46e0*/  @!P1 SHF.R.U32.HI R0, RZ, R0, R13 ;  /* 0x00000000ff009219 */ /* 0x004fe8000001160d */
[----:B------:R-:W-:Y:S05]  /*46f0*/  @!P1 SEL R9, R10, R0, !P0 ;  /* 0x000000000a099207 */ /* 0x000fea0004000000 */
[----:B------:R-:W-:Y:S02]  /*4700*/  @!P1 IMAD.IADD R0, R9, 0x1, -R8 ;  /* 0x0000000109009824 */ /* 0x000fe400078e0a08 */
[----:B------:R-:W-:Y:S02]  /*4710*/  @!P1 IMAD.IADD R8, R8, 0x1, -R9 ;  /* 0x0000000108089824 */ /* 0x000fe400078e0a09 */
[----:B------:R-:W-:Y:S02]  /*4720*/  @!P1 IMAD R11, R0, R2, R11 ;  /* 0x00000002000b9224 */ /* 0x000fe400078e020b */
[----:B------:R-:W-:Y:S01]  /*4730*/  @!P1 IMAD R10, R8, R12, R10 ;  /* 0x0000000c080a9224 */ /* 0x000fe200078e020a */
[----:B-1----:R-:W-:Y:S06]  /*4740*/  @!P5 BRA `(.L_x_75) ;  /* 0x0000003400f0d947 */ /* 0x002fec0003800000 */
.L_x_147:
[----:B------:R-:W-:Y:S01]  /*4750*/  @!P4 IADD3 R2, P0, PT, R30, 0x580, RZ ;  /* 0x000005801e02c810 */ /* 0x000fe20007f1e0ff */
[----:B------:R-:W-:Y:S01]  /*4760*/  UMOV UR18, 0x0 ;  /* 0x0000000000127882 */ /* 0x000fe20000000000 */
[----:B------:R-:W-:Y:S01]  /*4770*/  UMOV UR19, 0x10000000 ;  /* 0x1000000000137882 */ /* 0x000fe20000000000 */
[----:B------:R-:W-:Y:S01]  /*4780*/  VOTEU.ALL UP1, P4 ;  /* 0x0000000000ff7886 */ /* 0x000fe20002020000 */
[----:B------:R-:W-:Y:S01]  /*4790*/  @!P4 R2UR UR9, R2 ;  /* 0x000000000209c2ca */ /* 0x000fe200000e0000 */
[----:B-1----:R-:W-:Y:S01]  /*47a0*/  @!P4 IMAD.X R0, RZ, RZ, R31, P0 ;  /* 0x000000ffff00c224 */ /* 0x002fe200000e061f */
[----:B------:R-:W-:Y:S01]  /*47b0*/  UMOV UR12, UR36 ;  /* 0x00000024000c7c82 */ /* 0x000fe20008000000 */
[----:B------:R-:W-:Y:S01]  /*47c0*/  @P3 R2UR UR36, R26 ;  /* 0x000000001a2432ca */ /* 0x000fe200000e0000 */
[----:B------:R-:W-:Y:S01]  /*47d0*/  @!UP1 ULEA UR15, UR14, UR7, 0xd ;  /* 0x000000070e0f9291 */ /* 0x000fe2000f8e68ff */
[----:B------:R-:W-:Y:S01]  /*47e0*/  ISETP.NE.AND P0, PT, R28, 0x2, PT ;  /* 0x000000021c00780c */ /* 0x000fe20003f05270 */
[----:B------:R-:W-:Y:S01]  /*47f0*/  @!UP1 UIADD3 UR10, UPT, UPT, UR10, 0x20, URZ ;  /* 0x000000200a0a9890 */ /* 0x000fe2000fffe0ff */
[----:B------:R-:W-:Y:S01]  /*4800*/  @!P4 R2UR UR8, R0 ;  /* 0x000000000008c2ca */ /* 0x000fe200000e0000 */
[----:B------:R-:W-:Y:S01]  /*4810*/  IMAD.IADD R14, R10, 0x1, R86 ;  /* 0x000000010a0e7824 */ /* 0x000fe200078e0256 */
[----:B------:R-:W-:Y:S01]  /*4820*/  SEL R0, RZ, 0x1, P0 ;  /* 0x00000001ff007807 */ /* 0x000fe20000000000 */
[----:B------:R-:W-:Y:S01]  /*4830*/  IMAD.IADD R15, R11, 0x1, R87 ;  /* 0x000000010b0f7824 */ /* 0x000fe200078e0257 */
[----:B------:R-:W-:Y:S02]  /*4840*/  SEL R28, R28, RZ, P0 ;  /* 0x000000ff1c1c7207 */ /* 0x000fe40000000000 */
[----:B------:R-:W-:Y:S01]  /*4850*/  IMAD.U32 R8, RZ, RZ, UR9 ;  /* 0x00000009ff087e24 */ /* 0x000fe2000f8e00ff */
[----:B------:R-:W-:Y:S01]  /*4860*/  UIADD3 UR9, UPT, UPT, UR13, 0x40, URZ ;  /* 0x000000400d097890 */ /* 0x000fe2000fffe0ff */
[----:B------:R-:W-:Y:S03]  /*4870*/  LOP3.LUT R27, R27, R0, RZ, 0x3c, !PT ;  /* 0x000000001b1b7212 */ /* 0x000fe600078e3cff */
[----:B------:R-:W-:Y:S02]  /*4880*/  @!P4 R2UR UR16, R8 ;  /* 0x000000000810c2ca */ /* 0x000fe400000e0000 */
[----:B------:R-:W-:Y:S01]  /*4890*/  IMAD.U32 R9, RZ, RZ, UR8 ;  /* 0x00000008ff097e24 */ /* 0x000fe2000f8e00ff */
[----:B------:R-:W-:Y:S01]  /*48a0*/  @!UP1 UIADD3 UR8, UPT, UPT, UR15, 0x200, URZ ;  /* 0x000002000f089890 */ /* 0x000fe2000fffe0ff */
[----:B------:R-:W-:Y:S01]  /*48b0*/  VOTEU.ALL UP1, P4 ;  /* 0x0000000000ff7886 */ /* 0x000fe20002020000 */
[----:B------:R-:W-:Y:S02]  /*48c0*/  UPRMT UR15, UR37, 0x654, UR9 ;  /* 0x00000654250f7896 */ /* 0x000fe40008000009 */
[----:B------:R-:W-:Y:S11]  /*48d0*/  @!P4 R2UR UR17, R9 ;  /* 0x000000000911c2ca */ /* 0x000ff600000e0000 */
[----:B------:R-:W-:Y:S02]  /*48e0*/  @!UPT UIADD3 URZ, UPT, UPT, URZ, URZ, URZ ;  /* 0x000000fffffff290 */ /* 0x000fe4000fffe0ff */
[----:B------:R2:W-:Y:S01]  /*48f0*/  @!UP1 UTMALDG.3D [UR8], [UR16], desc[UR18] ;  /* 0x00001208100095b4 */ /* 0x0005e20008011000 */
[----:B------:R2:W-:Y:S01]  /*4900*/  @!P4 SYNCS.ARRIVE.TRANS64.RED.A0TR RZ, [UR13+0x40], R25 ;  /* 0x00004019ffffc9a7 */ /* 0x0005e2000830040d */
[----:B------:R-:W-:Y:S04]  /*4910*/  UIADD3 UR13, UPT, UPT, UR14, 0x1, URZ ;  /* 0x000000010e0d7890 */ /* 0x000fe8000fffe0ff */
[----:B------:R-:W-:Y:S04]  /*4920*/  UISETP.NE.AND UP1, UPT, UR13, 0x3, UPT ;  /* 0x000000030d00788c */ /* 0x000fe8000bf25270 */
[----:B------:R-:W-:Y:S02]  /*4930*/  USEL UR14, URZ, 0x1, UP1 ;  /* 0x00000001ff0e7887 */ /* 0x000fe40008800000 */
[----:B------:R-:W-:Y:S02]  /*4940*/  USEL UR13, UR13, URZ, UP1 ;  /* 0x000000ff0d0d7287 */ /* 0x000fe40008800000 */
[----:B------:R-:W-:Y:S02]  /*4950*/  UPLOP3.LUT UP1, UPT, UPT, UPT, UPT, 0x80, 0x8 ;  /* 0x000000000008789c */ /* 0x000fe40003f2f070 */
[----:B------:R-:W-:Y:S01]  /*4960*/  LOP3.LUT R29, R29, UR14, RZ, 0x3c, !PT ;  /* 0x0000000e1d1d7c12 */ /* 0x000fe2000f8e3cff */
[----:B------:R-:W-:Y:S01]  /*4970*/  SYNCS.ARRIVE.TRANS64.RED.A1T0 RZ, [UR15], RZ ;  /* 0x000000ffffff79a7 */ /* 0x000fe2000810040f */
[----:B------:R-:W-:Y:S07]  /*4980*/  @P3 BRA `(.L_x_76) ;  /* 0xfffffff4001c3947 */ /* 0x000fee000383ffff */
[----:B------:R-:W-:Y:S01]  /*4990*/  UIADD3 UR7, UPT, UPT, UR7, 0x58, URZ ;  /* 0x0000005807077890 */ /* 0x000fe2000fffe0ff */
[----:B------:R-:W-:-:S03]  /*49a0*/  SHF.L.U32 R2, R29, 0x1f, RZ ;  /* 0x0000001f1d027819 */ /* 0x000fc600000006ff */
[----:B------:R-:W-:-:S09]  /*49b0*/  ULEA UR4, UR13, UR7, 0x3 ;  /* 0x000000070d047291 */ /* 0x000fd2000f8e18ff */
[----:B------:R-:W1:Y:S02]  /*49c0*/  SYNCS.PHASECHK.TRANS64.TRYWAIT P0, [UR4], R2 ;  /* 0x00000002ff0075a7 */ /* 0x000e640008001104 */
[----:B-1----:R-:W-:Y:S05]  /*49d0*/  @!P0 BRA `(.L_x_77) ;  /* 0x0000003400648947 */ /* 0x002fea0003800000 */
.L_x_149:
        /* <DEDUP_REMOVED lines=9> */
.L_x_151:
[----:B------:R-:W-:-:S04]  /*4a70*/  UIADD3 UR5, UPT, UPT, UR5, 0x1, URZ ;  /* 0x0000000105057890 */ /* 0x000fc8000fffe0ff */
[----:B------:R-:W-:-:S04]  /*4a80*/  UISETP.NE.AND UP0, UPT, UR5, 0x3, UPT ;  /* 0x000000030500788c */ /* 0x000fc8000bf05270 */
[----:B------:R-:W-:Y:S02]  /*4a90*/  USEL UR4, URZ, 0x1, UP0 ;  /* 0x00000001ff047887 */ /* 0x000fe40008000000 */
[----:B------:R-:W-:-:S04]  /*4aa0*/  USEL UR5, UR5, URZ, UP0 ;  /* 0x000000ff05057287 */ /* 0x000fc80008000000 */
[----:B------:R-:W-:Y:S01]  /*4ab0*/  ULEA UR5, UR5, UR7, 0x3 ;  /* 0x0000000705057291 */ /* 0x000fe2000f8e18ff */
[----:B-1----:R-:W-:-:S04]  /*4ac0*/  LOP3.LUT R2, R29, UR4, RZ, 0x3c, !PT ;  /* 0x000000041d027c12 */ /* 0x002fc8000f8e3cff */
[----:B------:R-:W-:Y:S01]  /*4ad0*/  SHF.L.U32 R2, R2, 0x1f, RZ ;  /* 0x0000001f02027819 */ /* 0x000fe200000006ff */
[----:B------:R-:W-:-:S07]  /*4ae0*/  IMAD.U32 R0, RZ, RZ, UR5 ;  /* 0x00000005ff007e24 */ /* 0x000fce000f8e00ff */
.L_x_79:
[----:B-1----:R1:W3:Y:S02]  /*4af0*/  SYNCS.PHASECHK.TRANS64.TRYWAIT P0, [R0+URZ], R2 ;  /* 0x00000002000075a7 */ /* 0x0022e400080011ff */
[----:B---3--:R-:W-:Y:S05]  /*4b00*/  @!P0 NANOSLEEP.SYNCS 0x989680 ;  /* 0x009896800000895d */ /* 0x008fea0003900000 */
[----:B------:R-:W3:Y:S02]  /*4b10*/  @!P0 SYNCS.PHASECHK.TRANS64 P0, [R0+URZ], R2 ;  /* 0x00000002000085a7 */ /* 0x000ee400080010ff */
[----:B--23--:R-:W-:Y:S05]  /*4b20*/  @P0 EXIT ;  /* 0x000000000000094d */ /* 0x00cfea0003800000 */
[----:B------:R-:W-:Y:S05]  /*4b30*/  BRA `(.L_x_79) ;  /* 0xfffffffc00ec7947 */ /* 0x000fea000383ffff */
.L_x_67:
[----:B------:R-:W-:-:S06]  /*4b40*/  UISETP.GE.AND UP1, UPT, UR8, 0x4, UPT ;  /* 0x000000040800788c */ /* 0x000fcc000bf26270 */
[----:B------:R-:W-:-:S13]  /*4b50*/  PLOP3.LUT P0, PT, PT, PT, UP1, 0x80, 0x8 ;  /* 0x000000000008781c */ /* 0x000fda0003f0f018 */
[----:B------:R-:W-:Y:S05]  /*4b60*/  @!P0 EXIT ;  /* 0x000000000000894d */ /* 0x000fea0003800000 */
[----:B------:R-:W-:Y:S01]  /*4b70*/  BAR.SYNC.DEFER_BLOCKING 0x6, 0xa0 ;  /* 0x0182800000007b1d */ /* 0x000fe20000010000 */
[C---:B------:R-:W-:Y:S01]  /*4b80*/  IMAD.SHL.U32 R2, R93.reuse, 0x20, RZ ;  /* 0x000000205d027824 */ /* 0x040fe200078e00ff */
[C---:B------:R-:W-:Y:S01]  /*4b90*/  LOP3.LUT R94, R93.reuse, 0x2, RZ, 0xc0, !PT ;  /* 0x000000025d5e7812 */ /* 0x040fe200078ec0ff */
[C---:B------:R-:W-:Y:S01]  /*4ba0*/  IMAD.SHL.U32 R99, R93.reuse, 0x4, RZ ;  /* 0x000000045d637824 */ /* 0x040fe200078e00ff */
[C---:B------:R-:W-:Y:S01]  /*4bb0*/  LOP3.LUT R100, R93.reuse, 0x60, RZ, 0xc0, !PT ;  /* 0x000000605d647812 */ /* 0x040fe200078ec0ff */
[C---:B------:R-:W-:Y:S01]  /*4bc0*/  IMAD.U32 R46, R93.reuse, 0x10000, RZ ;  /* 0x000100005d2e7824 */ /* 0x040fe200078e00ff */
[----:B------:R-:W-:Y:S02]  /*4bd0*/  UMOV UR48, 0x400 ;  /* 0x0000040000307882 */ /* 0x000fe40000000000 */
[----:B------:R-:W1:Y:S01]  /*4be0*/  LDC R91, c[0x0][0x370] ;  /* 0x0000dc00ff5b7b82 */ /* 0x000e620000000800 */
[----:B------:R-:W-:Y:S01]  /*4bf0*/  ULEA UR48, UR37, UR48, 0x18 ;  /* 0x0000003025307291 */ /* 0x000fe2000f8ec0ff */
[----:B------:R-:W-:Y:S01]  /*4c00*/  LOP3.LUT R3, R2, 0xc0, RZ, 0xc0, !PT ;  /* 0x000000c002037812 */ /* 0x000fe200078ec0ff */
[----:B------:R-:W-:Y:S01]  /*4c10*/  IMAD.MOV.U32 R45, RZ, RZ, RZ ;  /* 0x000000ffff2d7224 */ /* 0x000fe200078e00ff */
[----:B------:R-:W-:Y:S01]  /*4c20*/  LOP3.LUT R93, R93, 0x4, RZ, 0xc0, !PT ;  /* 0x000000045d5d7812 */ /* 0x000fe200078ec0ff */
[----:B------:R-:W-:Y:S01]  /*4c30*/  UIADD3 UR52, UPT, UPT, UR48, 0x200, URZ ;  /* 0x0000020030347890 */ /* 0x000fe2000fffe0ff */
[----:B------:R-:W-:-:S02]  /*4c40*/  LOP3.LUT R99, R3, 0x18, R99, 0xf8, !PT ;  /* 0x0000001803637812 */ /* 0x000fc400078ef863 */
[----:B------:R-:W-:Y:S01]  /*4c50*/  CS2R R96, SRZ ;  /* 0x0000000000607805 */ /* 0x000fe2000001ff00 */
[----:B------:R-:W2:Y:S01]  /*4c60*/  LDC R42, c[0x0][0xb0c] ;  /* 0x0002c300ff2a7b82 */ /* 0x000ea20000000800 */
[----:B------:R-:W-:Y:S01]  /*4c70*/  LOP3.LUT R46, R46, 0x600000, RZ, 0xc0, !PT ;  /* 0x006000002e2e7812 */ /* 0x000fe200078ec0ff */
[----:B------:R-:W-:Y:S01]  /*4c80*/  IMAD.MOV.U32 R103, RZ, RZ, RZ ;  /* 0x000000ffff677224 */ /* 0x000fe200078e00ff */
[----:B------:R-:W-:Y:S01]  /*4c90*/  IADD3 R98, PT, PT, -R93, 0x2, RZ ;  /* 0x000000025d627810 */ /* 0x000fe20007ffe1ff */
[----:B------:R-:W-:Y:S01]  /*4ca0*/  IMAD.MOV R94, RZ, RZ, -R94 ;  /* 0x000000ffff5e7224 */ /* 0x000fe200078e0a5e */
[----:B------:R-:W-:Y:S01]  /*4cb0*/  LOP3.LUT R99, R99, 0xf20, R2, 0xf8, !PT ;  /* 0x00000f2063637812 */ /* 0x000fe200078ef802 */
[----:B------:R-:W-:Y:S01]  /*4cc0*/  IMAD.MOV R93, RZ, RZ, -R93 ;  /* 0x000000ffff5d7224 */ /* 0x000fe200078e0a5d */
[----:B------:R-:W4:Y:S01]  /*4cd0*/  LDCU.64 UR54, c[0x0][0x348] ;  /* 0x00006900ff3677ac */ /* 0x000f220008000a00 */
[----:B------:R-:W1:Y:S01]  /*4ce0*/  LDC R89, c[0x0][0xb20] ;  /* 0x0002c800ff597b82 */ /* 0x000e620000000800 */
[----:B------:R-:W3:Y:S01]  /*4cf0*/  LDS R0, [UR48+0x130] ;  /* 0x00013030ff007984 */ /* 0x000ee20008000800 */
[----:B------:R-:W-:Y:S01]  /*4d00*/  IMAD.SHL.U32 R98, R98, 0x10, RZ ;  /* 0x0000001062627824 */ /* 0x000fe200078e00ff */
[----:B------:R-:W-:Y:S01]  /*4d10*/  LEA R99, R99, UR52, 0x1 ;  /* 0x0000003463637c11 */ /* 0x000fe2000f8e08ff */
[----:B------:R-:W-:Y:S01]  /*4d20*/  UMOV UR51, 0x1 ;  /* 0x0000000100337882 */ /* 0x000fe20000000000 */
[----:B------:R-:W-:Y:S01]  /*4d30*/  UMOV UR56, URZ ;  /* 0x000000ff00387c82 */ /* 0x000fe20008000000 */
[----:B------:R-:W1:Y:S02]  /*4d40*/  LDCU.64 UR38, c[0x0][0x888] ;  /* 0x00011100ff2677ac */ /* 0x000e640008000a00 */
[----:B------:R-:W1:Y:S01]  /*4d50*/  LDC R41, c[0x0][0xb30] ;  /* 0x0002cc00ff297b82 */ /* 0x000e620000000800 */
[----:B------:R-:W1:Y:S01]  /*4d60*/  LDCU.64 UR44, c[0x0][0x890] ;  /* 0x00011200ff2c77ac */ /* 0x000e620008000a00 */
[----:B------:R-:W-:Y:S01]  /*4d70*/  UMOV UR50, URZ ;  /* 0x000000ff00327c82 */ /* 0x000fe20008000000 */
[----:B------:R-:W-:-:S05]  /*4d80*/  UMOV UR49, URZ ;  /* 0x000000ff00317c82 */ /* 0x000fca0008000000 */
[----:B------:R-:W1:Y:S08]  /*4d90*/  LDC.64 R84, c[0x0][0xb10] ;  /* 0x0002c400ff547b82 */ /* 0x000e700000000a00 */
[----:B------:R-:W1:Y:S08]  /*4da0*/  LDC.64 R38, c[0x0][0xb18] ;  /* 0x0002c600ff267b82 */ /* 0x000e700000000a00 */
[----:B------:R-:W1:Y:S08]  /*4db0*/  LDC.64 R36, c[0x0][0xb28] ;  /* 0x0002ca00ff247b82 */ /* 0x000e700000000a00 */
[----:B------:R-:W1:Y:S01]  /*4dc0*/  LDC.64 R82, c[0x0][0x8b0] ;  /* 0x00022c00ff527b82 */ /* 0x000e620000000a00 */
[----:B---3--:R-:W-:-:S07]  /*4dd0*/  IMAD.IADD R46, R0, 0x1, R46 ;  /* 0x00000001002e7824 */ /* 0x008fce00078e022e */
[----:B------:R-:W3:Y:S08]  /*4de0*/  LDC.64 R80, c[0x0][0x8a8] ;  /* 0x00022a00ff507b82 */ /* 0x000ef00000000a00 */
[----:B--2-4-:R-:W1:Y:S02]  /*4df0*/  LDC R90, c[0x0][0x374] ;  /* 0x0000dd00ff5a7b82 */ /* 0x014e640000000800 */
.L_x_110:
[C---:B------:R-:W-:Y:S02]  /*4e00*/  LEA R0, R103.reuse, UR48, 0x3 ;  /* 0x0000003067007c11 */ /* 0x040fe4000f8e18ff */
[----:B------:R-:W-:Y:S02]  /*4e10*/  SHF.L.U32 R2, R96, 0x1f, RZ ;  /* 0x0000001f60027819 */ /* 0x000fe400000006ff */
[----:B------:R-:W-:Y:S02]  /*4e20*/  LEA R16, R103, UR48, 0x4 ;  /* 0x0000003067107c11 */ /* 0x000fe4000f8e20ff */
[----:B------:R-:W2:Y:S02]  /*4e30*/  SYNCS.PHASECHK.TRANS64.TRYWAIT P0, [R0+URZ+0x80], R2 ;  /* 0x00008002000075a7 */ /* 0x000ea400080011ff */
[----:B--2---:R-:W-:Y:S05]  /*4e40*/  @!P0 BRA `(.L_x_80) ;  /* 0x0000003000788947 */ /* 0x004fea0003800000 */
.L_x_152:
[----:B------:R-:W4:Y:S01]  /*4e50*/  LDC.64 R10, c[0x0][0xb10] ;  /* 0x0002c400ff0a7b82 */ /* 0x000f220000000a00 */
[----:B------:R-:W3:Y:S01]  /*4e60*/  LDS.128 R16, [R16+0x110] ;  /* 0x0001100010107984 */ /* 0x000ee20000000c00 */
[----:B-1----:R-:W-:Y:S01]  /*4e70*/  ISETP.NE.AND P1, PT, R41, 0x1, PT ;  /* 0x000000012900780c */ /* 0x002fe20003f25270 */
[----:B--2---:R-:W-:Y:S01]  /*4e80*/  VIADD R0, R0, 0x90 ;  /* 0x0000009000007836 */ /* 0x004fe20000000000 */
[----:B------:R-:W-:Y:S04]  /*4e90*/  ISETP.GE.AND P0, PT, R40, 0x1, PT ;  /* 0x000000012800780c */ /* 0x000fe80003f06270 */
[----:B------:R-:W1:Y:S01]  /*4ea0*/  LDC.64 R8, c[0x0][0xb18] ;  /* 0x0002c600ff087b82 */ /* 0x000e620000000a00 */
[----:B------:R-:W-:Y:S01]  /*4eb0*/  PRMT R0, RZ, 0x654, R0 ;  /* 0x00000654ff007816 */ /* 0x000fe20000000000 */
[----:B------:R-:W-:Y:S01]  /*4ec0*/  @!PT LDS RZ, [RZ] ;  /* 0x00000000fffff984 */ /* 0x000fe20000000800 */
[----:B------:R-:W-:Y:S01]  /*4ed0*/  @!PT LDS RZ, [RZ] ;  /* 0x00000000fffff984 */ /* 0x000fe20000000800 */
[----:B------:R-:W-:Y:S01]  /*4ee0*/  @!PT LDS RZ, [RZ] ;  /* 0x00000000fffff984 */ /* 0x000fe20000000800 */
[----:B------:R-:W-:Y:S01]  /*4ef0*/  @!PT LDS RZ, [RZ] ;  /* 0x00000000fffff984 */ /* 0x000fe20000000800 */
[----:B------:R2:W-:Y:S06]  /*4f00*/  MEMBAR.ALL.CTA ;  /* 0x0000000000007992 */ /* 0x0005ec0000008000 */
[----:B--2---:R-:W2:Y:S01]  /*4f10*/  FENCE.VIEW.ASYNC.S ;  /* 0x00000000000073c6 */ /* 0x004ea20000000000 */
[----:B------:R-:W1:Y:S08]  /*4f20*/  @!P1 LDC R12, c[0x0][0xb20] ;  /* 0x0002c800ff0c9b82 */ /* 0x000e700000000800 */
[----:B------:R-:W1:Y:S01]  /*4f30*/  @!P1 LDC R7, c[0x0][0xb0c] ;  /* 0x0002c300ff079b82 */ /* 0x000e620000000800 */
[----:B--2---:R2:W-:Y:S01]  /*4f40*/  SYNCS.ARRIVE.TRANS64.RED.A1T0 RZ, [R0+URZ], RZ ;  /* 0x000000ff00ff79a7 */ /* 0x0045e200081004ff */
[----:B---3--:R-:W-:Y:S04]  /*4f50*/  LOP3.LUT P4, RZ, R18, 0x1, RZ, 0xc0, !PT ;  /* 0x0000000112ff7812 */ /* 0x008fe8000788c0ff */
[----:B------:R-:W-:Y:S09]  /*4f60*/  P2R R101, PR, RZ, 0x10 ;  /* 0x00000010ff657803 */ /* 0x000ff20000000000 */
[----:B------:R-:W-:Y:S02]  /*4f70*/  @P4 MOV R44, R16 ;  /* 0x00000010002c4202 */ /* 0x000fe40000000f00 */
[----:B------:R-:W-:Y:S01]  /*4f80*/  @P4 LOP3.LUT R43, R17, 0xffff, RZ, 0xc0, !PT ;  /* 0x0000ffff112b4812 */ /* 0x000fe200078ec0ff */
[----:B--2-4-:R-:W-:Y:S06]  /*4f90*/  @!P0 BRA `(.L_x_81) ;  /* 0x0000000000a48947 */ /* 0x014fec0003800000 */
[----:B------:R-:W-:Y:S01]  /*4fa0*/  IMAD.HI.U32 R0, R90, R39, RZ ;  /* 0x000000275a007227 */ /* 0x000fe200078e00ff */
[----:B------:R-:W-:Y:S02]  /*4fb0*/  ISETP.NE.AND P0, PT, R38, 0x1, PT ;  /* 0x000000012600780c */ /* 0x000fe40003f05270 */
[----:B------:R-:W-:Y:S01]  /*4fc0*/  ISETP.NE.AND P2, PT, R40, 0x1, PT ;  /* 0x000000012800780c */ /* 0x000fe20003f45270 */
[----:B------:R-:W-:Y:S01]  /*4fd0*/  IMAD.HI.U32 R4, R91, R84, RZ ;  /* 0x000000545b047227 */ /* 0x000fe200078e00ff */
[----:B------:R-:W-:Y:S02]  /*4fe0*/  SHF.R.U32.HI R0, RZ, R89, R0 ;  /* 0x00000059ff007219 */ /* 0x000fe40000011600 */
[----:B------:R-:W-:Y:S01]  /*4ff0*/  ISETP.NE.AND P3, PT, R42, 0x1, PT ;  /* 0x000000012a00780c */ /* 0x000fe20003f65270 */
[----:B------:R-:W-:Y:S01]  /*5000*/  IMAD.HI.U32 R6, R43, R39, RZ ;  /* 0x000000272b067227 */ /* 0x000fe200078e00ff */
[-C--:B------:R-:W-:Y:S02]  /*5010*/  SHF.R.U32.HI R4, RZ, R85.reuse, R4 ;  /* 0x00000055ff047219 */ /* 0x080fe40000011604 */
[----:B------:R-:W-:Y:S01]  /*5020*/  SEL R0, R90, R0, !P0 ;  /* 0x000000005a007207 */ /* 0x000fe20004000000 */
[----:B------:R-:W-:Y:S01]  /*5030*/  IMAD.HI.U32 R5, R44, R84, RZ ;  /* 0x000000542c057227 */ /* 0x000fe200078e00ff */
[----:B------:R-:W-:Y:S03]  /*5040*/  SEL R4, R91, R4, !P3 ;  /* 0x000000045b047207 */ /* 0x000fe60005800000 */
[-C--:B------:R-:W-:Y:S01]  /*5050*/  IMAD.HI.U32 R3, R0, R36.reuse, RZ ;  /* 0x0000002400037227 */ /* 0x080fe200078e00ff */
[----:B------:R-:W-:Y:S03]  /*5060*/  SHF.R.U32.HI R5, RZ, R85, R5 ;  /* 0x00000055ff057219 */ /* 0x000fe60000011605 */
[----:B------:R-:W-:Y:S01]  /*5070*/  IMAD.HI.U32 R2, R4, R36, RZ ;  /* 0x0000002404027227 */ /* 0x000fe200078e00ff */
[----:B------:R-:W-:Y:S02]  /*5080*/  @P2 SHF.R.U32.HI R0, RZ, R37, R3 ;  /* 0x00000025ff002219 */ /* 0x000fe40000011603 */
[----:B------:R-:W-:Y:S02]  /*5090*/  SHF.R.U32.HI R3, RZ, R89, R6 ;  /* 0x00000059ff037219 */ /* 0x000fe40000011606 */
[----:B------:R-:W-:Y:S01]  /*50a0*/  @P2 SHF.R.U32.HI R4, RZ, R37, R2 ;  /* 0x00000025ff042219 */ /* 0x000fe20000011602 */
[----:B------:R-:W-:Y:S01]  /*50b0*/  IMAD R0, R40, R0, RZ ;  /* 0x0000000028007224 */ /* 0x000fe200078e02ff */
[----:B------:R-:W-:Y:S02]  /*50c0*/  SEL R3, R43, R3, !P0 ;  /* 0x000000032b037207 */ /* 0x000fe40004000000 */
[----:B------:R-:W-:Y:S01]  /*50d0*/  SEL R2, R44, R5, !P3 ;  /* 0x000000052c027207 */ /* 0x000fe20005800000 */
[----:B------:R-:W-:Y:S01]  /*50e0*/  IMAD R5, R40, R4, RZ ;  /* 0x0000000428057224 */ /* 0x000fe200078e02ff */
[C---:B------:R-:W-:Y:S01]  /*50f0*/  ISETP.GE.AND P0, PT, R3.reuse, R0, PT ;  /* 0x000000000300720c */ /* 0x040fe20003f06270 */
[C---:B------:R-:W-:Y:S03]  /*5100*/  IMAD.HI.U32 R0, R3.reuse, R36, RZ ;  /* 0x0000002403007227 */ /* 0x040fe600078e00ff */
[C---:B------:R-:W-:Y:S02]  /*5110*/  ISETP.GE.OR P0, PT, R2.reuse, R5, P0 ;  /* 0x000000050200720c */ /* 0x040fe40000706670 */
[----:B------:R-:W-:Y:S04]  /*5120*/  SHF.R.U32.HI R0, RZ, R37, R0 ;  /* 0x00000025ff007219 */ /* 0x000fe80000011600 */
[C---:B------:R-:W-:Y:S05]  /*5130*/  SEL R6, R3.reuse, R0, !P2 ;  /* 0x0000000003067207 */ /* 0x040fea0005000000 */
        /* <DEDUP_REMOVED lines=14> */
[----:B------:R-:W-:Y:S07]  /*5220*/  IMAD R43, R3, R38, R43 ;  /* 0x00000026032b7224 */ /* 0x000fee00078e022b */
.L_x_81:
[----:B-1----:R-:W-:Y:S01]  /*5230*/  @!P1 ISETP.NE.AND P0, PT, R8, 0x1, PT ;  /* 0x000000010800980c */ /* 0x002fe20003f05270 */
[----:B------:R-:W-:Y:S01]  /*5240*/  @!P1 IMAD.HI.U32 R0, R44, R10, RZ ;  /* 0x0000000a2c009227 */ /* 0x000fe200078e00ff */
[----:B------:R-:W-:Y:S01]  /*5250*/  @!P1 ISETP.NE.AND P2, PT, R7, 0x1, PT ;  /* 0x000000010700980c */ /* 0x000fe20003f45270 */
[----:B------:R-:W-:Y:S01]  /*5260*/  ULOP3.LUT UP0, URZ, UR52, 0x1b0, URZ, 0xc0, !UPT ;  /* 0x000001b034ff7892 */ /* 0x000fe2000f80c0ff */
[----:B------:R-:W-:Y:S01]  /*5270*/  R2UR UR42, R15 ;  /* 0x000000000f2a72ca */ /* 0x000fe200000e0000 */
[----:B------:R-:W-:Y:S01]  /*5280*/  @!P1 IMAD.HI.U32 R2, R43, R9, RZ ;  /* 0x000000092b029227 */ /* 0x000fe200078e00ff */
[----:B------:R-:W-:Y:S02]  /*5290*/  @!P1 SHF.R.U32.HI R0, RZ, R11, R0 ;  /* 0x0000000bff009219 */ /* 0x000fe40000011600 */
[----:B------:R-:W-:Y:S01]  /*52a0*/  R2UR UR41, R14 ;  /* 0x000000000e2972ca */ /* 0x000fe200000e0000 */
[----:B------:R-:W-:Y:S01]  /*52b0*/  VIADD R103, R103, 0x1 ;  /* 0x0000000167677836 */ /* 0x000fe20000000000 */
[----:B------:R-:W-:Y:S02]  /*52c0*/  @!P1 SHF.R.U32.HI R2, RZ, R12, R2 ;  /* 0x0000000cff029219 */ /* 0x000fe40000011602 */
[----:B------:R-:W-:Y:S02]  /*52d0*/  @!P1 SEL R3, R44, R0, !P2 ;  /* 0x000000002c039207 */ /* 0x000fe40005000000 */
[----:B------:R-:W-:Y:S02]  /*52e0*/  @!P1 SEL R2, R43, R2, !P0 ;  /* 0x000000022b029207 */ /* 0x000fe40004000000 */
[----:B------:R-:W-:Y:S01]  /*52f0*/  @P4 SHF.R.U32.HI R95, RZ, 0x10, R17 ;  /* 0x00000010ff5f4819 */ /* 0x000fe20000011611 */
[----:B------:R-:W-:Y:S02]  /*5300*/  USHF.L.U32 UR42, UR42, 0x7, URZ ;  /* 0x000000072a2a7899 */ /* 0x000fe400080006ff */
[----:B------:R-:W-:Y:S02]  /*5310*/  @!P1 IMAD.IADD R0, R2, 0x1, -R3 ;  /* 0x0000000102009824 */ /* 0x000fe400078e0a03 */
[----:B------:R-:W-:Y:S01]  /*5320*/  @!P1 IMAD.IADD R2, R3, 0x1, -R2 ;  /* 0x0000000103029824 */ /* 0x000fe200078e0a02 */
[----:B------:R-:W-:Y:S01]  /*5330*/  USHF.L.U32 UR41, UR41, 0x6, URZ ;  /* 0x0000000629297899 */ /* 0x000fe200080006ff */
[----:B------:R-:W-:Y:S02]  /*5340*/  @!P1 IMAD R44, R0, R7, R44 ;  /* 0x00000007002c9224 */ /* 0x000fe400078e022c */
[----:B------:R-:W-:Y:S01]  /*5350*/  @!P1 IMAD R43, R2, R8, R43 ;  /* 0x00000008022b9224 */ /* 0x000fe200078e022b */
[----:B------:R-:W-:Y:S08]  /*5360*/  BRA.U !UP0, `(.L_x_82) ;  /* 0x00000001087c7547 */ /* 0x000ff0000b800000 */
[----:B------:R-:W1:Y:S01]  /*5370*/  LDCU.64 UR8, c[0x4][0x80] ;  /* 0x01001000ff0877ac */ /* 0x000e620008000a00 */
[----:B------:R-:W-:Y:S01]  /*5380*/  MOV R2, 0x0 ;  /* 0x0000000000027802 */ /* 0x000fe20000000f00 */
[----:B------:R-:W-:Y:S02]  /*5390*/  HFMA2 R12, -RZ, RZ, 0, 5.9604644775390625e-08 ;  /* 0x00000001ff0c7431 */ /* 0x000fe400000001ff */
[----:B------:R-:W-:Y:S01]  /*53a0*/  IMAD.MOV.U32 R8, RZ, RZ, 0x70 ;  /* 0x00000070ff087424 */ /* 0x000fe200078e00ff */
[----:B------:R2:W3:Y:S01]  /*53b0*/  LDC.64 R14, c[0x4][R2] ;  /* 0x01000000020e7b82 */ /* 0x0004e20000000a00 */
[----:B------:R-:W4:Y:S01]  /*53c0*/  LDCU.64 UR6, c[0x4][0x88] ;  /* 0x01001100ff0677ac */ /* 0x000f220008000a00 */
[----:B------:R-:W-:Y:S01]  /*53d0*/  IMAD.MOV.U32 R13, RZ, RZ, RZ ;  /* 0x000000ffff0d7224 */ /* 0x000fe200078e00ff */
[----:B------:R-:W2:Y:S01]  /*53e0*/  LDCU.64 UR4, c[0x4][0x8] ;  /* 0x01000100ff0477ac */ /* 0x000ea20008000a00 */
[----:B-1----:R-:W-:Y:S01]  /*53f0*/  MOV R5, UR9 ;  /* 0x0000000900057c02 */ /* 0x002fe20008000f00 */
[----:B------:R-:W-:Y:S01]  /*5400*/  IMAD.U32 R4, RZ, RZ, UR8 ;  /* 0x00000008ff047e24 */ /* 0x000fe2000f8e00ff */
[----:B----4-:R-:W-:Y:S01]  /*5410*/  MOV R7, UR7 ;  /* 0x0000000700077c02 */ /* 0x010fe20008000f00 */
[----:B------:R-:W-:Y:S01]  /*5420*/  IMAD.U32 R6, RZ, RZ, UR6 ;  /* 0x00000006ff067e24 */ /* 0x000fe2000f8e00ff */
[----:B--2---:R-:W-:Y:S01]  /*5430*/  MOV R11, UR5 ;  /* 0x00000005000b7c02 */ /* 0x004fe20008000f00 */
[----:B------:R-:W-:Y:S02]  /*5440*/  IMAD.U32 R10, RZ, RZ, UR4 ;  /* 0x00000004ff0a7e24 */ /* 0x000fe4000f8e00ff */
[----:B------:R-:W-:Y:S07]  /*5450*/  LEPC R20, `(.L_x_83) ;  /* 0x000000001014794e */ /* 0x000fee0000000000 */
[----:B---3-5:R-:W-:Y:S05]  /*5460*/  CALL.ABS.NOINC R14 ;  /* 0x000000000e007343 */ /* 0x028fea0003c00000 */
.L_x_83:
[----:B------:R-:W1:Y:S01]  /*5470*/  LDCU.64 UR8, c[0x4][0x80] ;  /* 0x01001000ff0877ac */ /* 0x000e620008000a00 */
[----:B------:R-:W2:Y:S01]  /*5480*/  LDC.64 R2, c[0x4][R2] ;  /* 0x0100000002027b82 */ /* 0x000ea20000000a00 */
[----:B------:R-:W-:Y:S02]  /*5490*/  HFMA2 R12, -RZ, RZ, 0, 5.9604644775390625e-08 ;  /* 0x00000001ff0c7431 */ /* 0x000fe400000001ff */
[----:B------:R-:W-:Y:S02]  /*54a0*/  IMAD.MOV.U32 R8, RZ, RZ, 0x70 ;  /* 0x00000070ff087424 */ /* 0x000fe400078e00ff */
[----:B------:R-:W-:Y:S01]  /*54b0*/  IMAD.MOV.U32 R13, RZ, RZ, RZ ;  /* 0x000000ffff0d7224 */ /* 0x000fe200078e00ff */
[----:B------:R-:W3:Y:S01]  /*54c0*/  LDCU.64 UR6, c[0x4][0x88] ;  /* 0x01001100ff0677ac */ /* 0x000ee20008000a00 */
[----:B------:R-:W4:Y:S01]  /*54d0*/  LDCU.64 UR4, c[0x4][0x8] ;  /* 0x01000100ff0477ac */ /* 0x000f220008000a00 */
[----:B-1----:R-:W-:Y:S02]  /*54e0*/  MOV R4, UR8 ;  /* 0x0000000800047c02 */ /* 0x002fe40008000f00 */
[----:B------:R-:W-:Y:S02]  /*54f0*/  MOV R5, UR9 ;  /* 0x0000000900057c02 */ /* 0x000fe40008000f00 */
[----:B---3--:R-:W-:Y:S01]  /*5500*/  MOV R7, UR7 ;  /* 0x0000000700077c02 */ /* 0x008fe20008000f00 */
[----:B------:R-:W-:Y:S01]  /*5510*/  IMAD.U32 R6, RZ, RZ, UR6 ;  /* 0x00000006ff067e24 */ /* 0x000fe2000f8e00ff */
[----:B----4-:R-:W-:Y:S01]  /*5520*/  MOV R11, UR5 ;  /* 0x00000005000b7c02 */ /* 0x010fe20008000f00 */
[----:B------:R-:W-:Y:S02]  /*5530*/  IMAD.U32 R10, RZ, RZ, UR4 ;  /* 0x00000004ff0a7e24 */ /* 0x000fe4000f8e00ff */
[----:B------:R-:W-:Y:S07]  /*5540*/  LEPC R20, `(.L_x_82) ;  /* 0x000000001014794e */ /* 0x000fee0000000000 */
[----:B--2---:R-:W-:Y:S05]  /*5550*/  CALL.ABS.NOINC R2 ;  /* 0x0000000002007343 */ /* 0x004fea0003c00000 */
.L_x_82:
[----:B------:R-:W-:Y:S01]  /*5560*/  ISETP.NE.U32.AND P4, PT, R82, RZ, PT ;  /* 0x000000ff5200720c */ /* 0x000fe20003f85070 */
[----:B------:R-:W-:Y:S01]  /*5570*/  UISETP.NE.AND UP2, UPT, UR53, URZ, UPT ;  /* 0x000000ff3500728c */ /* 0x000fe2000bf45270 */
[----:B------:R-:W-:Y:S01]  /*5580*/  ISETP.NE.U32.AND P2, PT, RZ, UR38, PT ;  /* 0x00000026ff007c0c */ /* 0x000fe2000bf45070 */
[----:B------:R-:W-:Y:S01]  /*5590*/  UISETP.NE.U32.AND UP1, UPT, UR44, URZ, UPT ;  /* 0x000000ff2c00728c */ /* 0x000fe2000bf25070 */
[----:B------:R-:W-:Y:S01]  /*55a0*/  ISETP.NE.AND.EX P4, PT, R83, RZ, PT, P4 ;  /* 0x000000ff5300720c */ /* 0x000fe20003f85340 */
[----:B------:R-:W-:Y:S01]  /*55b0*/  UPLOP3.LUT UP0, UPT, UPT, UPT, UPT, 0x40, 0x4 ;  /* 0x000000000004789c */ /* 0x000fe20003f0e870 */
[----:B------:R-:W-:Y:S01]  /*55c0*/  ISETP.NE.AND.EX P2, PT, RZ, UR39, PT, P2 ;  /* 0x00000027ff007c0c */ /* 0x000fe2000bf45320 */
[----:B------:R-:W-:Y:S01]  /*55d0*/  UISETP.NE.AND.EX UP1, UPT, UR45, URZ, UPT, UP1 ;  /* 0x000000ff2d00728c */ /* 0x000fe2000bf25310 */
[----:B------:R-:W-:Y:S04]  /*55e0*/  PLOP3.LUT P1, PT, PT, PT, UP2, 0x80, 0x8 ;  /* 0x000000000008781c */ /* 0x000fe80003f2f028 */
[----:B------:R-:W-:Y:S06]  /*55f0*/  @UP2 UPLOP3.LUT UP0, UPT, UPT, UPT, UP1, 0x80, 0x8 ;  /* 0x000000000008289c */ /* 0x000fec0003f0f010 */
[----:B------:R-:W-:Y:S01]  /*5600*/  PLOP3.LUT P0, PT, PT, PT, UP0, 0x80, 0x8 ;  /* 0x000000000008781c */ /* 0x000fe20003f0f008 */
[----:B------:R-:W-:Y:S01]  /*5610*/  @!UPT UIADD3 URZ, UPT, UPT, URZ, URZ, URZ ;  /* 0x000000fffffff290 */ /* 0x000fe2000fffe0ff */
[----:B------:R-:W-:Y:S11]  /*5620*/  BRA.U !UP1, `(.L_x_84) ;  /* 0x0000000109387547 */ /* 0x000ff6000b800000 */
[----:B------:R-:W-:Y:S01]  /*5630*/  UISETP.NE.U32.AND UP0, UPT, UR38, URZ, UPT ;  /* 0x000000ff2600728c */ /* 0x000fe2000bf05070 */
[----:B------:R-:W-:Y:S02]  /*5640*/  HFMA2 R0, -RZ, RZ, 0, 5.9604644775390625e-08 ;  /* 0x00000001ff007431 */ /* 0x000fe400000001ff */
[----:B------:R-:W-:Y:S01]  /*5650*/  IMAD.MOV.U32 R88, RZ, RZ, 0x1 ;  /* 0x00000001ff587424 */ /* 0x000fe200078e00ff */
[----:B------:R-:W-:Y:S06]  /*5660*/  UISETP.NE.AND.EX UP0, UPT, UR39, URZ, UPT, UP0 ;  /* 0x000000ff2700728c */ /* 0x000fec000bf05300 */
[----:B------:R-:W-:Y:S05]  /*5670*/  PLOP3.LUT P3, PT, PT, PT, UP0, 0x80, 0x8 ;  /* 0x000000000008781c */ /* 0x000fea0003f6f008 */
[----:B------:R-:W1:Y:S01]  /*5680*/  @UP0 LDCU.64 UR6, c[0x0][0x888] ;  /* 0x00011100ff0607ac */ /* 0x000e620008000a00 */
[----:B------:R-:W-:Y:S07]  /*5690*/  @UP0 UIMAD UR4, UR36, UR44, URZ ;  /* 0x0000002c240402a4 */ /* 0x000fee000f8e02ff */
[----:B------:R-:W-:Y:S01]  /*56a0*/  @!P3 PRMT R88, R0, 0x7610, R88 ;  /* 0x000076100058b816 */ /* 0x000fe20000000058 */
[----:B-1----:R-:W-:Y:S03]  /*56b0*/  @UP0 UIMAD.WIDE UR6, UR4, 0x4, UR6 ;  /* 0x00000004040608a5 */ /* 0x002fe6000f8e0206 */
[----:B------:R-:W1:Y:S03]  /*56c0*/  @!UP0 LDCU UR4, c[0x0][0x880] ;  /* 0x00011000ff0487ac */ /* 0x000e660008000800 */
[----:B------:R-:W-:Y:S01]  /*56d0*/  IMAD.U32 R2, RZ, RZ, UR6 ;  /* 0x00000006ff027e24 */ /* 0x000fe2000f8e00ff */
[----:B------:R-:W-:Y:S05]  /*56e0*/  MOV R3, UR7 ;  /* 0x0000000700037c02 */ /* 0x000fea0008000f00 */
[----:B-----5:R2:W5:Y:S02]  /*56f0*/  @P3 LDG.E R49, desc[UR46][R2.64] ;  /* 0x0000002e02313981 */ /* 0x020564000c1e1900 */
[----:B-12---:R-:W-:Y:S02]  /*5700*/  @!P3 IMAD.U32 R49, RZ, RZ, UR4 ;  /* 0x00000004ff31be24 */ /* 0x006fe4000f8e00ff */
.L_x_84:
[----:B------:R-:W-:Y:S05]  /*5710*/  @!P4 BRA `(.L_x_85) ;  /* 0x000000000020c947 */ /* 0x000fea0003800000 */
[----:B------:R-:W-:Y:S04]  /*5720*/  ISETP.NE.U32.AND P3, PT, R80, RZ, PT ;  /* 0x000000ff5000720c */ /* 0x000fe80003f65070 */
[----:B------:R-:W-:Y:S11]  /*5730*/  ISETP.NE.AND.EX P3, PT, R81, RZ, PT, P3 ;  /* 0x000000ff5100720c */ /* 0x000ff60003f65330 */
[----:B------:R-:W-:Y:S02]  /*5740*/  @!UPT UIADD3 URZ, UPT, UPT, URZ, URZ, URZ ;  /* 0x000000fffffff290 */ /* 0x000fe4000fffe0ff */
[----:B------:R-:W1:Y:S01]  /*5750*/  @P3 LDC.64 R2, c[0x0][0x8a8] ;  /* 0x00022a00ff023b82 */ /* 0x000e620000000a00 */
[----:B------:R-:W-:Y:S04]  /*5760*/  @P3 IMAD R0, R82, UR36, RZ ;  /* 0x0000002452003c24 */ /* 0x000fe8000f8e02ff */
[----:B-1----:R-:W-:Y:S05]  /*5770*/  @P3 IMAD.WIDE R2, R0, 0x4, R2 ;  /* 0x0000000400023825 */ /* 0x002fea00078e0202 */
[----:B-----5:R1:W5:Y:S02]  /*5780*/  @P3 LDG.E R47, desc[UR46][R2.64] ;  /* 0x0000002e022f3981 */ /* 0x020364000c1e1900 */
[----:B-1----:R-:W2:Y:S02]  /*5790*/  @!P3 LDC R47, c[0x0][0x8a0] ;  /* 0x00022800ff2fbb82 */ /* 0x002ea40000000800 */
.L_x_85:
[----:B-----5:R-:W-:Y:S01]  /*57a0*/  FSETP.NEU.AND P3, PT, R49, RZ, PT ;  /* 0x000000ff3100720b */ /* 0x020fe20003f6d000 */
[----:B------:R-:W-:Y:S01]  /*57b0*/  ULOP3.LUT UR4, UR51, 0x1, URZ, 0x3c, !UPT ;  /* 0x0000000133047892 */ /* 0x000fe2000f8e3cff */
[----:B------:R-:W-:Y:S01]  /*57c0*/  SEL R4, RZ, 0xffffffff, P2 ;  /* 0xffffffffff047807 */ /* 0x000fe20001000000 */
[----:B------:R-:W-:Y:S01]  /*57d0*/  IMAD.U32 R72, RZ, RZ, UR56 ;  /* 0x00000038ff487e24 */ /* 0x000fe2000f8e00ff */
[----:B------:R-:W-:Y:S01]  /*57e0*/  @P1 LOP3.LUT P2, RZ, R88, 0xff, RZ, 0xc0, !PT ;  /* 0x000000ff58ff1812 */ /* 0x000fe2000784c0ff */
[----:B------:R-:W-:Y:S01]  /*57f0*/  IMAD.SHL.U32 R106, R94, 0x10, RZ ;  /* 0x000000105e6a7824 */ /* 0x000fe200078e00ff */
[----:B------:R-:W-:Y:S01]  /*5800*/  @P1 SEL R0, RZ, 0xffffffff, P3 ;  /* 0xffffffffff001807 */ /* 0x000fe20001800000 */
[----:B------:R-:W-:Y:S01]  /*5810*/  IMAD.U32 R107, RZ, RZ, UR4 ;  /* 0x00000004ff6b7e24 */ /* 0x000fe2000f8e00ff */
[----:B------:R-:W-:Y:S01]  /*5820*/  LEA R73, R45, UR48, 0x3 ;  /* 0x000000302d497c11 */ /* 0x000fe2000f8e18ff */
[----:B------:R-:W-:Y:S01]  /*5830*/  IMAD.SHL.U32 R72, R72, 0x2000, RZ ;  /* 0x0000200048487824 */ /* 0x000fe200078e00ff */
[----:B------:R-:W-:Y:S01]  /*5840*/  @P0 SEL R0, R4, R0, !P2 ;  /* 0x0000000004000207 */ /* 0x000fe20005000000 */
[----:B------:R-:W-:Y:S01]  /*5850*/  IMAD.SHL.U32 R105, R93, 0x10, RZ ;  /* 0x000000105d697824 */ /* 0x000fe200078e00ff */
[----:B------:R-:W-:Y:S01]  /*5860*/  PLOP3.LUT P2, PT, PT, PT, UP1, 0x80, 0x8 ;  /* 0x000000000008781c */ /* 0x000fe20003f4f018 */
[----:B------:R-:W-:Y:S01]  /*5870*/  IMAD.IADD R67, R99, 0x1, R72 ;  /* 0x0000000163437824 */ /* 0x000fe200078e0248 */
[----:B------:R-:W-:Y:S01]  /*5880*/  @P1 LOP3.LUT R0, R0, 0x1, RZ, 0xc0, !PT ;  /* 0x0000000100001812 */ /* 0x000fe200078ec0ff */
[----:B------:R-:W-:Y:S01]  /*5890*/  BSSY B1, `(.L_x_86) ;  /* 0x0000039000017945 */ /* 0x000fe20003800000 */
[----:B------:R-:W-:Y:S01]  /*58a0*/  LOP3.LUT P4, R102, R88, 0xff, RZ, 0xc0, !PT ;  /* 0x000000ff58667812 */ /* 0x000fe2000788c0ff */
[----:B------:R-:W-:Y:S01]  /*58b0*/  IMAD.IADD R66, R67, 0x1, R106 ;  /* 0x0000000143427824 */ /* 0x000fe200078e026a */
[----:B------:R-:W-:Y:S01]  /*58c0*/  ISETP.NE.U32.OR P5, PT, R0, 0x1, !P1 ;  /* 0x000000010000780c */ /* 0x000fe20004fa5470 */
[----:B------:R-:W-:Y:S01]  /*58d0*/  IMAD.U32 R0, RZ, RZ, UR56 ;  /* 0x00000038ff007e24 */ /* 0x000fe2000f8e00ff */
[----:B------:R-:W-:Y:S01]  /*58e0*/  SEL R3, RZ, 0xffffffff, P3 ;  /* 0xffffffffff037807 */ /* 0x000fe20001800000 */
[----:B------:R-:W-:Y:S01]  /*58f0*/  IMAD.MOV.U32 R75, RZ, RZ, 0x1 ;  /* 0x00000001ff4b7424 */ /* 0x000fe200078e00ff */
[----:B------:R-:W-:Y:S01]  /*5900*/  P2R R104, PR, RZ, 0x20 ;  /* 0x00000020ff687803 */ /* 0x000fe20000000000 */
[----:B------:R-:W-:Y:S01]  /*5910*/  IMAD R48, R45, 0x40, R46 ;  /* 0x000000402d307824 */ /* 0x000fe200078e022e */
[----:B------:R-:W-:Y:S01]  /*5920*/  LEA R0, R0, UR48, 0x3 ;  /* 0x0000003000007c11 */ /* 0x000fe2000f8e18ff */
[----:B------:R-:W-:Y:S01]  /*5930*/  IMAD.U32 R74, RZ, RZ, UR56 ;  /* 0x00000038ff4a7e24 */ /* 0x000fe2000f8e00ff */
[----:B------:R-:W-:Y:S02]  /*5940*/  @P2 SEL R3, R4, R3, !P4 ;  /* 0x0000000304032207 */ /* 0x000fe40006000000 */
[----:B------:R-:W-:Y:S02]  /*5950*/  CS2R R78, SRZ ;  /* 0x00000000004e7805 */ /* 0x000fe4000001ff00 */
[----:B------:R-:W-:Y:S02]  /*5960*/  CS2R R76, SRZ ;  /* 0x00000000004c7805 */ /* 0x000fe4000001ff00 */
[----:B------:R-:W-:Y:S02]  /*5970*/  CS2R R70, SRZ ;  /* 0x0000000000467805 */ /* 0x000fe4000001ff00 */
[----:B------:R-:W-:Y:S02]  /*5980*/  LOP3.LUT R3, R3, 0x1, RZ, 0xc0, !PT ;  /* 0x0000000103037812 */ /* 0x000fe400078ec0ff */
[----:B------:R-:W-:Y:S02]  /*5990*/  CS2R R68, SRZ ;  /* 0x0000000000447805 */ /* 0x000fe4000001ff00 */
[----:B------:R-:W-:Y:S02]  /*59a0*/  @P5 SHF.L.U32 R2, R107, 0x1f, RZ ;  /* 0x0000001f6b025819 */ /* 0x000fe400000006ff */
[----:B------:R-:W-:Y:S02]  /*59b0*/  CS2R R62, SRZ ;  /* 0x00000000003e7805 */ /* 0x000fe4000001ff00 */
[----:B------:R-:W-:Y:S02]  /*59c0*/  ISETP.NE.U32.AND P2, PT, R3, 0x1, PT ;  /* 0x000000010300780c */ /* 0x000fe40003f45070 */
[----:B------:R-:W-:Y:S01]  /*59d0*/  CS2R R60, SRZ ;  /* 0x00000000003c7805 */ /* 0x000fe2000001ff00 */
[----:B------:R1:W3:Y:S01]  /*59e0*/  @P5 SYNCS.PHASECHK.TRANS64.TRYWAIT P1, [R0+URZ+0x40], R2 ;  /* 0x00004002000055a7 */ /* 0x0002e200080211ff */
[----:B------:R-:W-:Y:S02]  /*59f0*/  CS2R R58, SRZ ;  /* 0x00000000003a7805 */ /* 0x000fe4000001ff00 */
[----:B------:R-:W-:Y:S02]  /*5a00*/  P2R R108, PR, RZ, 0x4 ;  /* 0x00000004ff6c7803 */ /* 0x000fe40000000000 */
[----:B------:R-:W-:Y:S01]  /*5a10*/  CS2R R56, SRZ ;  /* 0x0000000000387805 */ /* 0x000fe2000001ff00 */
[----:B------:R-:W-:Y:S02]  /*5a20*/  IMAD.IADD R65, R67, 0x1, R105 ;  /* 0x0000000143417824 */ /* 0x000fe400078e0269 */
[----:B------:R-:W-:Y:S01]  /*5a30*/  IMAD.IADD R64, R98, 0x1, R66 ;  /* 0x0000000162407824 */ /* 0x000fe200078e0242 */
[----:B-1----:R-:W-:Y:S04]  /*5a40*/  SHF.L.U32 R2, R97, 0x1f, RZ ;  /* 0x0000001f61027819 */ /* 0x002fe800000006ff */
[----:B------:R1:W4:Y:S01]  /*5a50*/  SYNCS.PHASECHK.TRANS64.TRYWAIT P0, [R73+URZ+0xa0], R2 ;  /* 0x0000a002490075a7 */ /* 0x00032200080011ff */
[----:B---3--:R-:W-:Y:S01]  /*5a60*/  @P5 SEL R75, RZ, 0x1, !P1 ;  /* 0x00000001ff4b5807 */ /* 0x008fe20004800000 */
[----:B-1----:R-:W-:Y:S06]  /*5a70*/  @!P5 BRA `(.L_x_87) ;  /* 0x000000000068d947 */ /* 0x002fec0003800000 */
[----:B------:R-:W-:Y:S01]  /*5a80*/  ISETP.NE.AND P1, PT, R75, RZ, PT ;  /* 0x000000ff4b00720c */ /* 0x000fe20003f25270 */
[----:B------:R-:W-:Y:S01]  /*5a90*/  BSSY B0, `(.L_x_88) ;  /* 0x000000d000007945 */ /* 0x000fe20003800000 */
[----:B------:R-:W-:Y:S02]  /*5aa0*/  CS2R R58, SRZ ;  /* 0x00000000003a7805 */ /* 0x000fe4000001ff00 */
[----:B------:R-:W-:Y:S02]  /*5ab0*/  CS2R R56, SRZ ;  /* 0x0000000000387805 */ /* 0x000fe4000001ff00 */
[----:B------:R-:W-:Y:S02]  /*5ac0*/  CS2R R62, SRZ ;  /* 0x00000000003e7805 */ /* 0x000fe4000001ff00 */
[----:B------:R-:W-:Y:S02]  /*5ad0*/  CS2R R60, SRZ ;  /* 0x00000000003c7805 */ /* 0x000fe4000001ff00 */
[----:B------:R-:W-:Y:S02]  /*5ae0*/  CS2R R70, SRZ ;  /* 0x0000000000467805 */ /* 0x000fe4000001ff00 */
[----:B------:R-:W-:Y:S02]  /*5af0*/  CS2R R68, SRZ ;  /* 0x0000000000447805 */ /* 0x000fe4000001ff00 */
[----:B------:R-:W-:Y:S02]  /*5b00*/  CS2R R78, SRZ ;  /* 0x00000000004e7805 */ /* 0x000fe4000001ff00 */
[----:B------:R-:W-:Y:S01]  /*5b10*/  CS2R R76, SRZ ;  /* 0x00000000004c7805 */ /* 0x000fe2000001ff00 */
[----:B------:R-:W-:Y:S06]  /*5b20*/  @P1 BRA `(.L_x_89) ;  /* 0x00000000000c1947 */ /* 0x000fec0003800000 */
[----:B------:R-:W-:Y:S04]  /*5b30*/  SHF.L.U32 R3, R107, 0x1f, RZ ;  /* 0x0000001f6b037819 */ /* 0x000fe800000006ff */
[----:B------:R-:W1:Y:S02]  /*5b40*/  SYNCS.PHASECHK.TRANS64.TRYWAIT P1, [R0+URZ+0x40], R3 ;  /* 0x00004003000075a7 */ /* 0x000e6400080211ff */
[----:B-1----:R-:W-:Y:S05]  /*5b50*/  @!P1 BRA `(.L_x_90) ;  /* 0x0000002400489947 */ /* 0x002fea0003800000 */
.L_x_89:
[----:B------:R-:W-:Y:S05]  /*5b60*/  BSYNC B0 ;  /* 0x0000000000007941 */ /* 0x000fea0003800000 */
.L_x_88:
[----:B------:R-:W-:Y:S01]  /*5b70*/  ISETP.NE.AND P1, PT, R108, RZ, PT ;  /* 0x000000ff6c00720c */ /* 0x000fe20003f25270 */
[----:B------:R-:W-:Y:S04]  /*5b80*/  UIADD3 UR5, UPT, UPT, UR56, 0x1, URZ ;  /* 0x0000000138057890 */ /* 0x000fe8000fffe0ff */
[----:B------:R-:W-:Y:S04]  /*5b90*/  UISETP.NE.AND UP0, UPT, UR5, 0x3, UPT ;  /* 0x000000030500788c */ /* 0x000fe8000bf05270 */
[----:B------:R-:W-:Y:S02]  /*5ba0*/  USEL UR4, URZ, 0x1, UP0 ;  /* 0x00000001ff047887 */ /* 0x000fe40008000000 */
[----:B------:R-:W-:Y:S02]  /*5bb0*/  USEL UR5, UR5, URZ, UP0 ;  /* 0x000000ff05057287 */ /* 0x000fe40008000000 */
[----:B------:R3:W1:Y:S02]  /*5bc0*/  @P1 LDS.128 R56, [R67] ;  /* 0x0000000043381984 */ /* 0x0006640000000c00 */
[----:B------:R-:W-:Y:S02]  /*5bd0*/  LOP3.LUT R107, R107, UR4, RZ, 0x3c, !PT ;  /* 0x000000046b6b7c12 */ /* 0x000fe4000f8e3cff */
[----:B------:R3:W1:Y:S01]  /*5be0*/  @P1 LDS.128 R60, [R66+0x10] ;  /* 0x00001000423c1984 */ /* 0x0006620000000c00 */
[----:B------:R-:W-:Y:S03]  /*5bf0*/  IMAD.U32 R74, RZ, RZ, UR5 ;  /* 0x00000005ff4a7e24 */ /* 0x000fe6000f8e00ff */
[----:B------:R3:W1:Y:S04]  /*5c00*/  @P1 LDS.128 R68, [R65+0x20] ;  /* 0x0000200041441984 */ /* 0x0006680000000c00 */
[----:B------:R3:W1:Y:S02]  /*5c10*/  @P1 LDS.128 R76, [R64+0x10] ;  /* 0x00001000404c1984 */ /* 0x0006640000000c00 */
.L_x_87:
[----:B------:R-:W-:Y:S05]  /*5c20*/  BSYNC B1 ;  /* 0x0000000000017941 */ /* 0x000fea0003800000 */
.L_x_86:
[----:B-1----:R-:W-:Y:S04]  /*5c30*/  SHF.R.U32.HI R0, RZ, 0x15, R48 ;  /* 0x00000015ff007819 */ /* 0x002fe80000011630 */
[----:B------:R-:W-:Y:S01]  /*5c40*/  LOP3.LUT P1, RZ, R0, 0x3, R92, 0x48, !PT ;  /* 0x0000000300ff7812 */ /* 0x000fe2000782485c */
[----:B------:R-:W-:Y:S01]  /*5c50*/  @!UPT UIADD3 URZ, UPT, UPT, URZ, URZ, URZ ;  /* 0x000000fffffff290 */ /* 0x000fe2000fffe0ff */
[----:B----4-:R-:W-:Y:S11]  /*5c60*/  @P0 BRA `(.L_x_91) ;  /* 0x0000000000080947 */ /* 0x010ff60003800000 */
[----:B------:R-:W1:Y:S02]  /*5c70*/  SYNCS.PHASECHK.TRANS64.TRYWAIT P0, [R73+URZ+0xa0], R2 ;  /* 0x0000a002490075a7 */ /* 0x000e6400080011ff */
[----:B-1----:R-:W-:Y:S05]  /*5c80*/  @!P0 BRA `(.L_x_92) ;  /* 0x0000002400108947 */ /* 0x002fea0003800000 */
.L_x_91:
[----:B------:R-:W-:Y:S05]  /*5c90*/  @!P1 BRA `(.L_x_93) ;  /* 0x0000000000409947 */ /* 0x000fea0003800000 */
[----:B------:R-:W4:Y:S01]  /*5ca0*/  LDCU.64 UR8, c[0x4][0x70] ;  /* 0x01000e00ff0877ac */ /* 0x000f220008000a00 */
[----:B------:R-:W-:Y:S01]  /*5cb0*/  MOV R3, 0x0 ;  /* 0x0000000000037802 */ /* 0x000fe20000000f00 */
[----:B------:R-:W-:Y:S02]  /*5cc0*/  HFMA2 R12, -RZ, RZ, 0, 5.9604644775390625e-08 ;  /* 0x00000001ff0c7431 */ /* 0x000fe400000001ff */
[----:B------:R-:W-:Y:S02]  /*5cd0*/  IMAD.MOV.U32 R8, RZ, RZ, 0x192 ;  /* 0x00000192ff087424 */ /* 0x000fe400078e00ff */
[----:B------:R-:W-:Y:S01]  /*5ce0*/  IMAD.MOV.U32 R13, RZ, RZ, RZ ;  /* 0x000000ffff0d7224 */ /* 0x000fe200078e00ff */
[----:B------:R-:W5:Y:S01]  /*5cf0*/  LDCU.64 UR6, c[0x4][0x78] ;  /* 0x01000f00ff0677ac */ /* 0x000f620008000a00 */
[----:B-1----:R-:W1:Y:S01]  /*5d00*/  LDC.64 R2, c[0x4][R3] ;  /* 0x0100000003027b82 */ /* 0x002e620000000a00 */
[----:B------:R-:W2:Y:S01]  /*5d10*/  LDCU.64 UR4, c[0x4][0x10] ;  /* 0x01000200ff0477ac */ /* 0x000ea20008000a00 */
[----:B----4-:R-:W-:Y:S01]  /*5d20*/  MOV R5, UR9 ;  /* 0x0000000900057c02 */ /* 0x010fe20008000f00 */
[----:B------:R-:W-:Y:S01]  /*5d30*/  IMAD.U32 R4, RZ, RZ, UR8 ;  /* 0x00000008ff047e24 */ /* 0x000fe2000f8e00ff */
[----:B-----5:R-:W-:Y:S01]  /*5d40*/  MOV R7, UR7 ;  /* 0x0000000700077c02 */ /* 0x020fe20008000f00 */
[----:B------:R-:W-:Y:S01]  /*5d50*/  IMAD.U32 R6, RZ, RZ, UR6 ;  /* 0x00000006ff067e24 */ /* 0x000fe2000f8e00ff */
[----:B--2---:R-:W-:Y:S01]  /*5d60*/  MOV R11, UR5 ;  /* 0x00000005000b7c02 */ /* 0x004fe20008000f00 */
[----:B------:R-:W-:Y:S02]  /*5d70*/  IMAD.U32 R10, RZ, RZ, UR4 ;  /* 0x00000004ff0a7e24 */ /* 0x000fe4000f8e00ff */
[----:B------:R-:W-:Y:S07]  /*5d80*/  LEPC R20, `(.L_x_93) ;  /* 0x000000001014794e */ /* 0x000fee0000000000 */
[----:B-1-3--:R-:W-:Y:S05]  /*5d90*/  CALL.ABS.NOINC R2 ;  /* 0x0000000002007343 */ /* 0x00afea0003c00000 */
.L_x_93:
[----:B------:R-:W-:Y:S05]  /*5da0*/  WARPSYNC.ALL ;  /* 0x0000000000007948 */ /* 0x000fea0003800000 */
[----:B------:R-:W-:Y:S01]  /*5db0*/  R2UR UR4, R48 ;  /* 0x00000000300472ca */ /* 0x000fe200000e0000 */
[--C-:B------:R-:W-:Y:S01]  /*5dc0*/  HADD2.F32 R50, -RZ, R56.reuse.H0_H0 ;  /* 0x20000038ff327230 */ /* 0x100fe20000004100 */
[----:B------:R-:W-:Y:S01]  /*5dd0*/  ISETP.NE.AND P0, PT, R100, RZ, PT ;  /* 0x000000ff6400720c */ /* 0x000fe20003f05270 */
[----:B------:R-:W-:Y:S01]  /*5de0*/  HADD2.F32 R51, -RZ, R56.H1_H1 ;  /* 0x30000038ff337230 */ /* 0x000fe20000004100 */
[----:B------:R-:W-:Y:S01]  /*5df0*/  BSSY.RECONVERGENT B0, `(.L_x_94) ;  /* 0x0000083000007945 */ /* 0x000fe20003800200 */
[--C-:B------:R-:W-:Y:S08]  /*5e00*/  HADD2.F32 R52, -RZ, R57.reuse.H0_H0 ;  /* 0x20000039ff347230 */ /* 0x100ff00000004100 */
[----:B------:R-:W2:Y:S02]  /*5e10*/  LDTM.x32 R4, tmem[UR4] ;  /* 0x00000004000479ee */ /* 0x000ea400082c0000 */
[C---:B--2---:R-:W-:Y:S01]  /*5e20*/  FMUL R0, R47.reuse, R4 ;  /* 0x000000042f007220 */ /* 0x044fe20000400000 */
[C---:B-1----:R-:W-:Y:S01]  /*5e30*/  FMUL R2, R47.reuse, R5 ;  /* 0x000000052f027220 */ /* 0x042fe20000400000 */
[C---:B------:R-:W-:Y:S01]  /*5e40*/  FMUL R4, R47.reuse, R8 ;  /* 0x000000082f047220 */ /* 0x040fe20000400000 */
[----:B------:R-:W-:Y:S01]  /*5e50*/  FMUL R3, R47, R6 ;  /* 0x000000062f037220 */ /* 0x000fe20000400000 */
[C---:B------:R-:W-:Y:S01]  /*5e60*/  FFMA R0, R49.reuse, R50, R0 ;  /* 0x0000003231007223 */ /* 0x040fe20000000000 */
[----:B------:R-:W-:Y:S01]  /*5e70*/  FFMA R2, R49, R51, R2 ;  /* 0x0000003331027223 */ /* 0x000fe20000000002 */
[C---:B------:R-:W-:Y:S01]  /*5e80*/  FMUL R5, R47.reuse, R9 ;  /* 0x000000092f057220 */ /* 0x040fe20000400000 */
        /* <DEDUP_REMOVED lines=16> */
[----:B------:R-:W-:Y:S02]  /*5f90*/  HADD2.F32 R32, -RZ, R57.H1_H1 ;  /* 0x30000039ff207230 */ /* 0x000fe40000004100 */
[C---:B------:R-:W-:Y:S01]  /*5fa0*/  FMUL R26, R47.reuse, R30 ;  /* 0x0000001e2f1a7220 */ /* 0x040fe20000400000 */
[----:B------:R-:W-:Y:S01]  /*5fb0*/  FMUL R29, R47, R33 ;  /* 0x000000212f1d7220 */ /* 0x000fe20000400000 */
[--C-:B------:R-:W-:Y:S02]  /*5fc0*/  HADD2.F32 R33, -RZ, R58.reuse.H0_H0 ;  /* 0x2000003aff217230 */ /* 0x100fe40000004100 */
[----:B------:R-:W-:Y:S01]  /*5fd0*/  FFMA R3, R49, R52, R3 ;  /* 0x0000003431037223 */ /* 0x000fe20000000003 */
[C---:B------:R-:W-:Y:S01]  /*5fe0*/  FMUL R7, R47.reuse, R7 ;  /* 0x000000072f077220 */ /* 0x040fe20000400000 */
[----:B------:R-:W-:Y:S01]  /*5ff0*/  FMUL R30, R47, R34 ;  /* 0x000000222f1e7220 */ /* 0x000fe20000400000 */
[----:B------:R-:W-:Y:S01]  /*6000*/  HADD2.F32 R34, -RZ, R58.H1_H1 ;  /* 0x3000003aff227230 */ /* 0x000fe20000004100 */
[----:B------:R-:W-:Y:S01]  /*6010*/  F2FP.F16.F32.PACK_AB R52, R2, R0 ;  /* 0x000000000234723e */ /* 0x000fe200000000ff */
[--C-:B------:R-:W-:Y:S02]  /*6020*/  HADD2.F32 R0, -RZ, R59.reuse.H0_H0 ;  /* 0x2000003bff007230 */ /* 0x100fe40000004100 */
[C---:B------:R-:W-:Y:S01]  /*6030*/  FFMA R7, R49.reuse, R32, R7 ;  /* 0x0000002031077223 */ /* 0x040fe20000000007 */
[----:B------:R-:W-:Y:S02]  /*6040*/  HADD2.F32 R2, -RZ, R59.H1_H1 ;  /* 0x3000003bff027230 */ /* 0x000fe40000004100 */
[C---:B------:R-:W-:Y:S01]  /*6050*/  FFMA R4, R49.reuse, R33, R4 ;  /* 0x0000002131047223 */ /* 0x040fe20000000004 */
[C---:B------:R-:W-:Y:S01]  /*6060*/  FFMA R5, R49.reuse, R34, R5 ;  /* 0x0000002231057223 */ /* 0x040fe20000000005 */
[----:B------:R-:W-:Y:S01]  /*6070*/  FFMA R6, R49, R0, R6 ;  /* 0x0000000031067223 */ /* 0x000fe20000000006 */
[--C-:B------:R-:W-:Y:S02]  /*6080*/  HADD2.F32 R0, -RZ, R60.reuse.H0_H0 ;  /* 0x2000003cff007230 */ /* 0x100fe40000004100 */
[----:B------:R-:W-:Y:S01]  /*6090*/  FMUL R11, R47, R11 ;  /* 0x0000000b2f0b7220 */ /* 0x000fe20000400000 */
[----:B------:R-:W-:Y:S01]  /*60a0*/  F2FP.F16.F32.PACK_AB R53, R7, R3 ;  /* 0x000000030735723e */ /* 0x000fe200000000ff */
[--C-:B------:R-:W-:Y:S02]  /*60b0*/  HADD2.F32 R3, -RZ, R61.reuse.H0_H0 ;  /* 0x2000003dff037230 */ /* 0x100fe40000004100 */
[----:B------:R-:W-:Y:S01]  /*60c0*/  FMUL R15, R47, R15 ;  /* 0x0000000f2f0f7220 */ /* 0x000fe20000400000 */
[C---:B------:R-:W-:Y:S01]  /*60d0*/  FFMA R11, R49.reuse, R2, R11 ;  /* 0x00000002310b7223 */ /* 0x040fe2000000000b */
[----:B------:R-:W-:Y:S02]  /*60e0*/  HADD2.F32 R2, -RZ, R60.H1_H1 ;  /* 0x3000003cff027230 */ /* 0x000fe40000004100 */
[----:B------:R-:W-:Y:S01]  /*60f0*/  FFMA R8, R49, R0, R8 ;  /* 0x0000000031087223 */ /* 0x000fe20000000008 */
[----:B------:R-:W-:Y:S02]  /*6100*/  HADD2.F32 R0, -RZ, R61.H1_H1 ;  /* 0x3000003dff007230 */ /* 0x000fe40000004100 */
[C---:B------:R-:W-:Y:S01]  /*6110*/  FMUL R19, R47.reuse, R19 ;  /* 0x000000132f137220 */ /* 0x040fe20000400000 */
[----:B------:R-:W-:Y:S01]  /*6120*/  FMUL R23, R47, R23 ;  /* 0x000000172f177220 */ /* 0x000fe20000400000 */
[C---:B------:R-:W-:Y:S01]  /*6130*/  FFMA R9, R49.reuse, R2, R9 ;  /* 0x0000000231097223 */ /* 0x040fe20000000009 */
[C---:B------:R-:W-:Y:S01]  /*6140*/  FFMA R10, R49.reuse, R3, R10 ;  /* 0x00000003310a7223 */ /* 0x040fe2000000000a */
[----:B------:R-:W-:Y:S01]  /*6150*/  FFMA R15, R49, R0, R15 ;  /* 0x00000000310f7223 */ /* 0x000fe2000000000f */
[--C-:B------:R-:W-:Y:S02]  /*6160*/  HADD2.F32 R2, -RZ, R62.reuse.H0_H0 ;  /* 0x2000003eff027230 */ /* 0x100fe40000004100 */
[----:B------:R-:W-:Y:S01]  /*6170*/  FMUL R27, R47, R27 ;  /* 0x0000001b2f1b7220 */ /* 0x000fe20000400000 */
[----:B------:R-:W-:Y:S01]  /*6180*/  HADD2.F32 R0, -RZ, R62.H1_H1 ;  /* 0x3000003eff007230 */ /* 0x000fe20000004100 */
[----:B------:R-:W-:Y:S01]  /*6190*/  F2FP.F16.F32.PACK_AB R54, R5, R4 ;  /* 0x000000040536723e */ /* 0x000fe200000000ff */
[--C-:B------:R-:W-:Y:S02]  /*61a0*/  HADD2.F32 R3, -RZ, R63.reuse.H0_H0 ;  /* 0x2000003fff037230 */ /* 0x100fe40000004100 */
[C---:B------:R-:W-:Y:S01]  /*61b0*/  FFMA R12, R49.reuse, R2, R12 ;  /* 0x00000002310c7223 */ /* 0x040fe2000000000c */
[--C-:B------:R-:W-:Y:S02]  /*61c0*/  HADD2.F32 R2, -RZ, R68.reuse.H0_H0 ;  /* 0x20000044ff027230 */ /* 0x100fe40000004100 */
[C---:B------:R-:W-:Y:S01]  /*61d0*/  FFMA R13, R49.reuse, R0, R13 ;  /* 0x00000000310d7223 */ /* 0x040fe2000000000d */
[----:B------:R-:W-:Y:S02]  /*61e0*/  HADD2.F32 R0, -RZ, R63.H1_H1 ;  /* 0x3000003fff007230 */ /* 0x000fe40000004100 */
[----:B------:R-:W-:Y:S01]  /*61f0*/  FFMA R14, R49, R3, R14 ;  /* 0x00000003310e7223 */ /* 0x000fe2000000000e */
[----:B------:R-:W-:Y:S01]  /*6200*/  HADD2.F32 R3, -RZ, R68.H1_H1 ;  /* 0x30000044ff037230 */ /* 0x000fe20000004100 */
[----:B------:R-:W-:Y:S01]  /*6210*/  F2FP.F16.F32.PACK_AB R55, R11, R6 ;  /* 0x000000060b37723e */ /* 0x000fe200000000ff */
[----:B------:R-:W-:Y:S01]  /*6220*/  FMUL R31, R47, R31 ;  /* 0x0000001f2f1f7220 */ /* 0x000fe20000400000 */
[C---:B------:R-:W-:Y:S01]  /*6230*/  FFMA R19, R49.reuse, R0, R19 ;  /* 0x0000000031137223 */ /* 0x040fe20000000013 */
[--C-:B------:R-:W-:Y:S02]  /*6240*/  HADD2.F32 R0, -RZ, R69.reuse.H0_H0 ;  /* 0x20000045ff007230 */ /* 0x100fe40000004100 */
[C---:B------:R-:W-:Y:S01]  /*6250*/  FFMA R16, R49.reuse, R2, R16 ;  /* 0x0000000231107223 */ /* 0x040fe20000000010 */
[----:B------:R1:W-:Y:S01]  /*6260*/  STS.128 [R67], R52 ;  /* 0x0000003443007388 */ /* 0x0003e20000000c00 */
[C---:B------:R-:W-:Y:S01]  /*6270*/  FFMA R17, R49.reuse, R3, R17 ;  /* 0x0000000331117223 */ /* 0x040fe20000000011 */
[----:B------:R-:W-:Y:S02]  /*6280*/  HADD2.F32 R2, -RZ, R69.H1_H1 ;  /* 0x30000045ff027230 */ /* 0x000fe40000004100 */
[----:B------:R-:W-:Y:S01]  /*6290*/  FFMA R18, R49, R0, R18 ;  /* 0x0000000031127223 */ /* 0x000fe20000000012 */
[--C-:B------:R-:W-:Y:S01]  /*62a0*/  HADD2.F32 R0, -RZ, R70.reuse.H0_H0 ;  /* 0x20000046ff007230 */ /* 0x100fe20000004100 */
[----:B------:R-:W-:Y:S01]  /*62b0*/  F2FP.F16.F32.PACK_AB R8, R9, R8 ;  /* 0x000000080908723e */ /* 0x000fe200000000ff */
[--C-:B------:R-:W-:Y:S02]  /*62c0*/  HADD2.F32 R3, -RZ, R71.reuse.H0_H0 ;  /* 0x20000047ff037230 */ /* 0x100fe40000004100 */
[C---:B------:R-:W-:Y:S01]  /*62d0*/  FFMA R23, R49.reuse, R2, R23 ;  /* 0x0000000231177223 */ /* 0x040fe20000000017 */
[----:B------:R-:W-:Y:S02]  /*62e0*/  HADD2.F32 R2, -RZ, R70.H1_H1 ;  /* 0x30000046ff027230 */ /* 0x000fe40000004100 */
[----:B------:R-:W-:Y:S01]  /*62f0*/  FFMA R20, R49, R0, R20 ;  /* 0x0000000031147223 */ /* 0x000fe20000000014 */
[----:B------:R-:W-:Y:S01]  /*6300*/  HADD2.F32 R0, -RZ, R71.H1_H1 ;  /* 0x30000047ff007230 */ /* 0x000fe20000004100 */
[----:B------:R-:W-:Y:S01]  /*6310*/  F2FP.F16.F32.PACK_AB R9, R15, R10 ;  /* 0x0000000a0f09723e */ /* 0x000fe200000000ff */
[----:B------:R-:W-:Y:S02]  /*6320*/  HADD2.F32 R4, -RZ, R79.H0_H0 ;  /* 0x2000004fff047230 */ /* 0x000fe40000004100 */
[C---:B------:R-:W-:Y:S01]  /*6330*/  FFMA R21, R49.reuse, R2, R21 ;  /* 0x0000000231157223 */ /* 0x040fe20000000015 */
[C---:B------:R-:W-:Y:S01]  /*6340*/  FFMA R22, R49.reuse, R3, R22 ;  /* 0x0000000331167223 */ /* 0x040fe20000000016 */
[----:B------:R-:W-:Y:S01]  /*6350*/  FFMA R27, R49, R0, R27 ;  /* 0x00000000311b7223 */ /* 0x000fe2000000001b */
[--C-:B------:R-:W-:Y:S01]  /*6360*/  HADD2.F32 R2, -RZ, R76.reuse.H0_H0 ;  /* 0x2000004cff027230 */ /* 0x100fe20000004100 */
[----:B------:R-:W-:Y:S01]  /*6370*/  F2FP.F16.F32.PACK_AB R10, R13, R12 ;  /* 0x0000000c0d0a723e */ /* 0x000fe200000000ff */
[----:B------:R-:W-:Y:S01]  /*6380*/  HADD2.F32 R0, -RZ, R76.H1_H1 ;  /* 0x3000004cff007230 */ /* 0x000fe20000004100 */
[----:B------:R-:W-:Y:S01]  /*6390*/  F2FP.F16.F32.PACK_AB R11, R19, R14 ;  /* 0x0000000e130b723e */ /* 0x000fe200000000ff */
[--C-:B------:R-:W-:Y:S02]  /*63a0*/  HADD2.F32 R3, -RZ, R77.reuse.H0_H0 ;  /* 0x2000004dff037230 */ /* 0x100fe40000004100 */
[C---:B------:R-:W-:Y:S01]  /*63b0*/  FFMA R24, R49.reuse, R2, R24 ;  /* 0x0000000231187223 */ /* 0x040fe20000000018 */
[--C-:B------:R-:W-:Y:S02]  /*63c0*/  HADD2.F32 R2, -RZ, R78.reuse.H0_H0 ;  /* 0x2000004eff027230 */ /* 0x100fe40000004100 */
[C---:B------:R-:W-:Y:S01]  /*63d0*/  FFMA R25, R49.reuse, R0, R25 ;  /* 0x0000000031197223 */ /* 0x040fe20000000019 */
[----:B------:R1:W-:Y:S01]  /*63e0*/  STS.128 [R66+0x10], R8 ;  /* 0x0000100842007388 */ /* 0x0003e20000000c00 */
[----:B------:R-:W-:Y:S02]  /*63f0*/  HADD2.F32 R0, -RZ, R77.H1_H1 ;  /* 0x3000004dff007230 */ /* 0x000fe40000004100 */
[----:B------:R-:W-:Y:S01]  /*6400*/  FFMA R26, R49, R3, R26 ;  /* 0x00000003311a7223 */ /* 0x000fe2000000001a */
[----:B------:R-:W-:Y:S01]  /*6410*/  HADD2.F32 R3, -RZ, R78.H1_H1 ;  /* 0x3000004eff037230 */ /* 0x000fe20000004100 */
[----:B------:R-:W-:Y:S01]  /*6420*/  F2FP.F16.F32.PACK_AB R16, R17, R16 ;  /* 0x000000101110723e */ /* 0x000fe200000000ff */
[----:B------:R-:W-:Y:S01]  /*6430*/  HADD2.F32 R5, -RZ, R79.H1_H1 ;  /* 0x3000004fff057230 */ /* 0x000fe20000004100 */
[----:B------:R-:W-:Y:S01]  /*6440*/  F2FP.F16.F32.PACK_AB R17, R23, R18 ;  /* 0x000000121711723e */ /* 0x000fe200000000ff */
[----:B------:R-:W-:Y:S01]  /*6450*/  FFMA R31, R49, R0, R31 ;  /* 0x00000000311f7223 */ /* 0x000fe2000000001f */
[----:B------:R-:W-:Y:S01]  /*6460*/  FMUL R35, R47, R35 ;  /* 0x000000232f237220 */ /* 0x000fe20000400000 */
[----:B------:R-:W-:Y:S01]  /*6470*/  F2FP.F16.F32.PACK_AB R18, R21, R20 ;  /* 0x000000141512723e */ /* 0x000fe200000000ff */
[----:B------:R-:W-:Y:S01]  /*6480*/  FFMA R28, R49, R2, R28 ;  /* 0x00000002311c7223 */ /* 0x000fe2000000001c */
[----:B------:R-:W-:Y:S01]  /*6490*/  F2FP.F16.F32.PACK_AB R19, R27, R22 ;  /* 0x000000161b13723e */ /* 0x000fe200000000ff */
[C---:B------:R-:W-:Y:S01]  /*64a0*/  FFMA R29, R49.reuse, R3, R29 ;  /* 0x00000003311d7223 */ /* 0x040fe2000000001d */
[C---:B------:R-:W-:Y:S01]  /*64b0*/  FFMA R30, R49.reuse, R4, R30 ;  /* 0x00000004311e7223 */ /* 0x040fe2000000001e */
[----:B------:R-:W-:Y:S01]  /*64c0*/  FFMA R35, R49, R5, R35 ;  /* 0x0000000531237223 */ /* 0x000fe20000000023 */
[----:B------:R-:W-:Y:S01]  /*64d0*/  F2FP.F16.F32.PACK_AB R24, R25, R24 ;  /* 0x000000181918723e */ /* 0x000fe200000000ff */
[----:B------:R1:W-:Y:S01]  /*64e0*/  STS.128 [R65+0x20], R16 ;  /* 0x0000201041007388 */ /* 0x0003e20000000c00 */
[----:B------:R-:W-:Y:S02]  /*64f0*/  F2FP.F16.F32.PACK_AB R25, R31, R26 ;  /* 0x0000001a1f19723e */ /* 0x000fe400000000ff */
[----:B------:R-:W-:Y:S02]  /*6500*/  F2FP.F16.F32.PACK_AB R26, R29, R28 ;  /* 0x0000001c1d1a723e */ /* 0x000fe400000000ff */
[----:B------:R-:W-:Y:S05]  /*6510*/  F2FP.F16.F32.PACK_AB R27, R35, R30 ;  /* 0x0000001e231b723e */ /* 0x000fea00000000ff */
[----:B------:R1:W-:Y:S01]  /*6520*/  STS.128 [R64+0x10], R24 ;  /* 0x0000101840007388 */ /* 0x0003e20000000c00 */
[----:B------:R-:W-:Y:S01]  /*6530*/  @!PT LDS RZ, [RZ] ;  /* 0x00000000fffff984 */ /* 0x000fe20000000800 */
[----:B------:R-:W-:Y:S01]  /*6540*/  @!PT LDS RZ, [RZ] ;  /* 0x00000000fffff984 */ /* 0x000fe20000000800 */
[----:B------:R-:W-:Y:S01]  /*6550*/  @!PT LDS RZ, [RZ] ;  /* 0x00000000fffff984 */ /* 0x000fe20000000800 */
[----:B------:R-:W-:Y:S01]  /*6560*/  @!PT LDS RZ, [RZ] ;  /* 0x00000000fffff984 */ /* 0x000fe20000000800 */
[----:B------:R2:W-:Y:S07]  /*6570*/  MEMBAR.ALL.CTA ;  /* 0x0000000000007992 */ /* 0x0005ee0000008000 */
[----:B--2---:R-:W2:Y:S02]  /*6580*/  FENCE.VIEW.ASYNC.S ;  /* 0x00000000000073c6 */ /* 0x004ea40000000000 */
[----:B--2---:R-:W-:Y:S06]  /*6590*/  BAR.SYNC.DEFER_BLOCKING 0x1, 0x80 ;  /* 0x0042000000007b1d */ /* 0x004fec0000010000 */
[----:B------:R-:W-:Y:S05]  /*65a0*/  @P0 BRA `(.L_x_95) ;  /* 0x00000000001c0947 */ /* 0x000fea0003800000 */
[----:B------:R-:W-:Y:S01]  /*65b0*/  R2UR UR4, R72 ;  /* 0x00000000480472ca */ /* 0x000fe200000e0000 */
[----:B------:R-:W-:Y:S01]  /*65c0*/  UIADD3 UR6, UP0, UPT, UR54, 0x680, URZ ;  /* 0x0000068036067890 */ /* 0x000fe2000ff1e0ff */
[----:B------:R-:W-:Y:S03]  /*65d0*/  UMOV UR43, UR36 ;  /* 0x00000024002b7c82 */ /* 0x000fe60008000000 */
[----:B------:R-:W-:Y:S08]  /*65e0*/  UIADD3.X UR7, UPT, UPT, URZ, UR55, URZ, UP0, !UPT ;  /* 0x00000037ff077290 */ /* 0x000ff000087fe4ff */
[----:B------:R-:W-:Y:S09]  /*65f0*/  UIADD3 UR40, UPT, UPT, UR48, 0x200, UR4 ;  /* 0x0000020030287890 */ /* 0x000ff2000fffe004 */
[----:B------:R2:W-:Y:S02]  /*6600*/  UTMASTG.3D [UR40], [UR6] ;  /* 0x00000028060073b5 */ /* 0x0005e40008010000 */
[----:B--2---:R0:W-:Y:S02]  /*6610*/  UTMACMDFLUSH ;  /* 0x00000000000079b7 */ /* 0x0041e40000000000 */
.L_x_95:
[----:B------:R-:W-:Y:S05]  /*6620*/  BSYNC.RECONVERGENT B0 ;  /* 0x0000000000007941 */ /* 0x000fea0003800200 */
.L_x_94:
[----:B------:R-:W-:Y:S01]  /*6630*/  UIADD3 UR40, UPT, UPT, UR56, 0x1, URZ ;  /* 0x0000000138287890 */ /* 0x000fe2000fffe0ff */
[----:B------:R-:W-:Y:S03]  /*6640*/  BSSY.RECONVERGENT B0, `(.L_x_96) ;  /* 0x0000005000007945 */ /* 0x000fe60003800200 */
[----:B------:R-:W-:Y:S04]  /*6650*/  UISETP.NE.AND UP0, UPT, UR40, 0x3, UPT ;  /* 0x000000032800788c */ /* 0x000fe8000bf05270 */
[----:B------:R-:W-:Y:S01]  /*6660*/  USEL UR43, UR40, URZ, UP0 ;  /* 0x000000ff282b7287 */ /* 0x000fe20008000000 */
[----:B------:R-:W-:Y:S11]  /*6670*/  @P0 BRA `(.L_x_97) ;  /* 0x0000000000040947 */ /* 0x000ff60003800000 */
[----:B------:R-:W-:Y:S04]  /*6680*/  DEPBAR.LE SB0, 0x1 ;  /* 0x000080400000791a */ /* 0x000fe80000000000 */
.L_x_97:
[----:B------:R-:W-:Y:S05]  /*6690*/  BSYNC.RECONVERGENT B0 ;  /* 0x0000000000007941 */ /* 0x000fea0003800200 */
.L_x_96:
[----:B------:R-:W-:Y:S01]  /*66a0*/  BAR.SYNC.DEFER_BLOCKING 0x1, 0x80 ;  /* 0x0042000000007b1d */ /* 0x000fe20000010000 */
[----:B------:R-:W-:Y:S01]  /*66b0*/  ISETP.NE.AND P1, PT, R104, RZ, PT ;  /* 0x000000ff6800720c */ /* 0x000fe20003f25270 */
[----:B------:R-:W-:Y:S01]  /*66c0*/  UISETP.NE.AND UP0, UPT, UR50, URZ, UPT ;  /* 0x000000ff3200728c */ /* 0x000fe2000bf05270 */
[----:B------:R-:W-:Y:S11]  /*66d0*/  LEA R2, R74, UR48, 0x3 ;  /* 0x000000304a027c11 */ /* 0x000ff6000f8e18ff */
[----:B------:R-:W-:Y:S01]  /*66e0*/  @P1 SHF.L.U32 R3, R107, 0x1f, RZ ;  /* 0x0000001f6b031819 */ /* 0x000fe200000006ff */
[----:B------:R-:W-:Y:S06]  /*66f0*/  BRA.U !UP0, `(.L_x_98) ;  /* 0x0000000108247547 */ /* 0x000fec000b800000 */
[----:B------:R-:W-:Y:S01]  /*6700*/  IMAD.U32 R4, RZ, RZ, UR49 ;  /* 0x00000031ff047e24 */ /* 0x000fe2000f8e00ff */
[----:B------:R-:W-:Y:S01]  /*6710*/  MOV R0, UR37 ;  /* 0x0000002500007c02 */ /* 0x000fe20008000f00 */
[----:B------:R-:W-:Y:S03]  /*6720*/  UIADD3 UR49, UPT, UPT, UR49, 0x1, URZ ;  /* 0x0000000131317890 */ /* 0x000fe6000fffe0ff */
[----:B------:R-:W-:Y:S01]  /*6730*/  @P1 LEA R4, R4, UR48, 0x3 ;  /* 0x0000003004041c11 */ /* 0x000fe2000f8e18ff */
[----:B------:R-:W-:Y:S04]  /*6740*/  UISETP.NE.AND UP0, UPT, UR49, 0x3, UPT ;  /* 0x000000033100788c */ /* 0x000fe8000bf05270 */
[----:B------:R-:W-:Y:S01]  /*6750*/  @P1 VIADD R4, R4, 0x58 ;  /* 0x0000005804041836 */ /* 0x000fe20000000000 */
[----:B------:R-:W-:Y:S04]  /*6760*/  USEL UR49, UR49, URZ, UP0 ;  /* 0x000000ff31317287 */ /* 0x000fe80008000000 */
[----:B------:R-:W-:Y:S04]  /*6770*/  @P1 PRMT R0, R0, 0x654, R4 ;  /* 0x0000065400001816 */ /* 0x000fe80000000004 */
[----:B------:R2:W-:Y:S04]  /*6780*/  @P1 SYNCS.ARRIVE.TRANS64.RED.A1T0 RZ, [R0+URZ], RZ ;  /* 0x000000ff00ff19a7 */ /* 0x0005e800081004ff */
.L_x_98:
[----:B------:R-:W4:Y:S01]  /*6790*/  @P1 SYNCS.PHASECHK.TRANS64.TRYWAIT P0, [R2+URZ+0x40], R3 ;  /* 0x00004003020015a7 */ /* 0x000f2200080011ff */
[----:B------:R-:W-:Y:S01]  /*67a0*/  BSSY B1, `(.L_x_99) ;  /* 0x0000015000017945 */ /* 0x000fe20003800000 */
[----:B----4-:R-:W-:Y:S03]  /*67b0*/  @P1 SEL R75, RZ, 0x1, !P0 ;  /* 0x00000001ff4b1807 */ /* 0x010fe60004000000 */
[----:B------:R-:W-:Y:S05]  /*67c0*/  @!P1 BRA `(.L_x_100) ;  /* 0x0000000000489947 */ /* 0x000fea0003800000 */
[----:B------:R-:W-:Y:S01]  /*67d0*/  ISETP.NE.AND P1, PT, R108, RZ, PT ;  /* 0x000000ff6c00720c */ /* 0x000fe20003f25270 */
[----:B------:R-:W-:Y:S01]  /*67e0*/  BSSY B0, `(.L_x_101) ;  /* 0x000000a000007945 */ /* 0x000fe20003800000 */
[----:B------:R-:W-:Y:S11]  /*67f0*/  ISETP.NE.AND P0, PT, R75, RZ, PT ;  /* 0x000000ff4b00720c */ /* 0x000ff60003f05270 */
[----:B------:R-:W-:Y:S04]  /*6800*/  @P1 IMAD R74, R74, 0x2000, R99 ;  /* 0x000020004a4a1824 */ /* 0x000fe800078e0263 */
[----:B------:R-:W-:Y:S01]  /*6810*/  @P1 IMAD.IADD R4, R106, 0x1, R74 ;  /* 0x000000016a041824 */ /* 0x000fe200078e024a */
[----:B------:R-:W-:Y:S03]  /*6820*/  @P1 IADD3 R3, PT, PT, R105, R74, RZ ;  /* 0x0000004a69031210 */ /* 0x000fe60007ffe0ff */
[----:B--2---:R-:W-:Y:S01]  /*6830*/  @P1 IMAD.IADD R0, R98, 0x1, R4 ;  /* 0x0000000162001824 */ /* 0x004fe200078e0204 */
[----:B------:R-:W-:Y:S06]  /*6840*/  @P0 BRA `(.L_x_102) ;  /* 0x00000000000c0947 */ /* 0x000fec0003800000 */
[----:B------:R-:W-:Y:S04]  /*6850*/  SHF.L.U32 R107, R107, 0x1f, RZ ;  /* 0x0000001f6b6b7819 */ /* 0x000fe800000006ff */
[----:B------:R-:W2:Y:S02]  /*6860*/  SYNCS.PHASECHK.TRANS64.TRYWAIT P0, [R2+URZ+0x40], R107 ;  /* 0x0000406b020075a7 */ /* 0x000ea400080011ff */
[----:B--2---:R-:W-:Y:S05]  /*6870*/  @!P0 BRA `(.L_x_103) ;  /* 0x0000001800288947 */ /* 0x004fea0003800000 */
.L_x_102:
[----:B------:R-:W-:Y:S05]  /*6880*/  BSYNC B0 ;  /* 0x0000000000007941 */ /* 0x000fea0003800000 */
.L_x_101:
[----:B------:R-:W-:Y:S11]  /*6890*/  ISETP.NE.AND P0, PT, R108, RZ, PT ;  /* 0x000000ff6c00720c */ /* 0x000ff60003f05270 */
[----:B------:R-:W-:Y:S02]  /*68a0*/  @!UPT UIADD3 URZ, UPT, UPT, URZ, URZ, URZ ;  /* 0x000000fffffff290 */ /* 0x000fe4000fffe0ff */
[----:B------:R4:W1:Y:S04]  /*68b0*/  @P0 LDS.128 R56, [R74] ;  /* 0x000000004a380984 */ /* 0x0008680000000c00 */
[----:B------:R4:W1:Y:S04]  /*68c0*/  @P0 LDS.128 R68, [R3+0x20] ;  /* 0x0000200003440984 */ /* 0x0008680000000c00 */
[----:B------:R4:W1:Y:S04]  /*68d0*/  @P0 LDS.128 R60, [R4+0x10] ;  /* 0x00001000043c0984 */ /* 0x0008680000000c00 */
[----:B------:R4:W1:Y:S02]  /*68e0*/  @P0 LDS.128 R76, [R0+0x10] ;  /* 0x00001000004c0984 */ /* 0x0008640000000c00 */
.L_x_100:
[----:B------:R-:W-:Y:S05]  /*68f0*/  BSYNC B1 ;  /* 0x0000000000017941 */ /* 0x000fea0003800000 */
.L_x_99:
[----:B--2-4-:R-:W-:Y:S05]  /*6900*/  VIADD R0, R48, 0x20 ;  /* 0x0000002030007836 */ /* 0x014fea0000000000 */
[----:B------:R-:W-:Y:S04]  /*6910*/  SHF.R.U32.HI R0, RZ, 0x15, R0 ;  /* 0x00000015ff007819 */ /* 0x000fe80000011600 */
[----:B------:R-:W-:Y:S11]  /*6920*/  LOP3.LUT P0, RZ, R0, 0x3, R92, 0x48, !PT ;  /* 0x0000000300ff7812 */ /* 0x000ff6000780485c */
[----:B------:R-:W-:Y:S02]  /*6930*/  @!UPT UIADD3 URZ, UPT, UPT, URZ, URZ, URZ ;  /* 0x000000fffffff290 */ /* 0x000fe4000fffe0ff */
[----:B------:R-:W-:Y:S05]  /*6940*/  @!P0 BRA `(.L_x_104) ;  /* 0x0000000000408947 */ /* 0x000fea0003800000 */
[----:B------:R-:W2:Y:S01]  /*6950*/  LDCU.64 UR8, c[0x4][0x70] ;  /* 0x01000e00ff0877ac */ /* 0x000ea20008000a00 */
[----:B------:R-:W-:Y:S01]  /*6960*/  MOV R3, 0x0 ;  /* 0x0000000000037802 */ /* 0x000fe20000000f00 */
[----:B------:R-:W-:Y:S02]  /*6970*/  HFMA2 R12, -RZ, RZ, 0, 5.9604644775390625e-08 ;  /* 0x00000001ff0c7431 */ /* 0x000fe400000001ff */
[----:B-1----:R-:W-:Y:S02]  /*6980*/  IMAD.MOV.U32 R8, RZ, RZ, 0x192 ;  /* 0x00000192ff087424 */ /* 0x002fe400078e00ff */
[----:B------:R-:W-:Y:S01]  /*6990*/  IMAD.MOV.U32 R13, RZ, RZ, RZ ;  /* 0x000000ffff0d7224 */ /* 0x000fe200078e00ff */
[----:B------:R-:W1:Y:S01]  /*69a0*/  LDCU.64 UR6, c[0x4][0x78] ;  /* 0x01000f00ff0677ac */ /* 0x000e620008000a00 */
[----:B------:R-:W4:Y:S01]  /*69b0*/  LDC.64 R2, c[0x4][R3] ;  /* 0x0100000003027b82 */ /* 0x000f220000000a00 */
[----:B------:R-:W5:Y:S01]  /*69c0*/  LDCU.64 UR4, c[0x4][0x10] ;  /* 0x01000200ff0477ac */ /* 0x000f620008000a00 */
[----:B--2---:R-:W-:Y:S01]  /*69d0*/  MOV R5, UR9 ;  /* 0x0000000900057c02 */ /* 0x004fe20008000f00 */
[----:B------:R-:W-:Y:S01]  /*69e0*/  IMAD.U32 R4, RZ, RZ, UR8 ;  /* 0x00000008ff047e24 */ /* 0x000fe2000f8e00ff */
[----:B-1----:R-:W-:Y:S01]  /*69f0*/  MOV R7, UR7 ;  /* 0x0000000700077c02 */ /* 0x002fe20008000f00 */
[----:B------:R-:W-:Y:S01]  /*6a00*/  IMAD.U32 R6, RZ, RZ, UR6 ;  /* 0x00000006ff067e24 */ /* 0x000fe2000f8e00ff */
[----:B-----5:R-:W-:Y:S01]  /*6a10*/  MOV R11, UR5 ;  /* 0x00000005000b7c02 */ /* 0x020fe20008000f00 */
[----:B------:R-:W-:Y:S02]  /*6a20*/  IMAD.U32 R10, RZ, RZ, UR4 ;  /* 0x00000004ff0a7e24 */ /* 0x000fe4000f8e00ff */
[----:B------:R-:W-:Y:S07]  /*6a30*/  LEPC R20, `(.L_x_104) ;  /* 0x000000001014794e */ /* 0x000fee0000000000 */
[----:B---34-:R-:W-:Y:S05]  /*6a40*/  CALL.ABS.NOINC R2 ;  /* 0x0000000002007343 */ /* 0x018fea0003c00000 */
.L_x_104:
[----:B------:R-:W-:Y:S01]  /*6a50*/  ISETP.NE.AND P0, PT, R100, RZ, PT ;  /* 0x000000ff6400720c */ /* 0x000fe20003f05270 */
[----:B------:R-:W-:Y:S05]  /*6a60*/  WARPSYNC.ALL ;  /* 0x0000000000007948 */ /* 0x000fea0003800000 */
[----:B------:R-:W-:Y:S01]  /*6a70*/  R2UR UR4, R48 ;  /* 0x00000000300472ca */ /* 0x000fe200000e0000 */
[--C-:B-1----:R-:W-:Y:S01]  /*6a80*/  HADD2.F32 R0, -RZ, R56.reuse.H0_H0 ;  /* 0x20000038ff007230 */ /* 0x102fe20000004100 */
[----:B------:R-:W-:Y:S01]  /*6a90*/  R2UR UR5, R73 ;  /* 0x00000000490572ca */ /* 0x000fe200000e0000 */
[----:B------:R-:W-:Y:S01]  /*6aa0*/  HADD2.F32 R2, -RZ, R56.H1_H1 ;  /* 0x30000038ff027230 */ /* 0x000fe20000004100 */
[----:B------:R-:W-:Y:S01]  /*6ab0*/  USHF.L.U32 UR8, UR43, 0xd, URZ ;  /* 0x0000000d2b087899 */ /* 0x000fe200080006ff */
[--C-:B------:R-:W-:Y:S01]  /*6ac0*/  HADD2.F32 R3, -RZ, R57.reuse.H0_H0 ;  /* 0x20000039ff037230 */ /* 0x100fe20000004100 */
[----:B------:R-:W-:Y:S01]  /*6ad0*/  BSSY.RECONVERGENT B0, `(.L_x_105) ;  /* 0x000008b000007945 */ /* 0x000fe20003800200 */
[----:B------:R-:W-:Y:S02]  /*6ae0*/  HADD2.F32 R48, -RZ, R57.H1_H1 ;  /* 0x30000039ff307230 */ /* 0x000fe40000004100 */
[--C-:B------:R-:W-:Y:S02]  /*6af0*/  HADD2.F32 R50, -RZ, R58.reuse.H0_H0 ;  /* 0x2000003aff327230 */ /* 0x100fe40000004100 */
[----:B------:R-:W-:Y:S02]  /*6b00*/  HADD2.F32 R51, -RZ, R58.H1_H1 ;  /* 0x3000003aff337230 */ /* 0x000fe40000004100 */
[----:B------:R-:W1:Y:S01]  /*6b10*/  LDTM.x32 R4, tmem[UR4+0x20] ;  /* 0x00002004000479ee */ /* 0x000e6200082c0000 */
[----:B------:R-:W-:Y:S01]  /*6b20*/  NOP ;  /* 0x0000000000007918 */ /* 0x000fe20000000000 */
[----:B------:R-:W-:Y:S01]  /*6b30*/  UIADD3 UR5, UPT, UPT, UR5, 0xc0, URZ ;  /* 0x000000c005057890 */ /* 0x000fe2000fffe0ff */
[--C-:B------:R-:W-:Y:S02]  /*6b40*/  HADD2.F32 R52, -RZ, R59.reuse.H0_H0 ;  /* 0x2000003bff347230 */ /* 0x100fe40000004100 */
[----:B------:R-:W-:Y:S01]  /*6b50*/  HADD2.F32 R53, -RZ, R59.H1_H1 ;  /* 0x3000003bff357230 */ /* 0x000fe20000004100 */
[----:B------:R-:W-:Y:S01]  /*6b60*/  UPRMT UR5, UR37, 0x654, UR5 ;  /* 0x0000065425057896 */ /* 0x000fe20008000005 */
[--C-:B------:R-:W-:Y:S02]  /*6b70*/  HADD2.F32 R54, -RZ, R60.reuse.H0_H0 ;  /* 0x2000003cff367230 */ /* 0x100fe40000004100 */
[----:B------:R-:W-:Y:S02]  /*6b80*/  HADD2.F32 R55, -RZ, R60.H1_H1 ;  /* 0x3000003cff377230 */ /* 0x000fe40000004100 */
[--C-:B------:R-:W-:Y:S02]  /*6b90*/  HADD2.F32 R56, -RZ, R61.reuse.H0_H0 ;  /* 0x2000003dff387230 */ /* 0x100fe40000004100 */
[----:B------:R-:W-:Y:S02]  /*6ba0*/  HADD2.F32 R57, -RZ, R61.H1_H1 ;  /* 0x3000003dff397230 */ /* 0x000fe40000004100 */
[----:B-1----:R-:W-:Y:S01]  /*6bb0*/  SYNCS.ARRIVE.TRANS64.RED.A1T0 RZ, [UR5], RZ ;  /* 0x000000ffffff79a7 */ /* 0x002fe20008100405 */
[--C-:B------:R-:W-:Y:S02]  /*6bc0*/  HADD2.F32 R58, -RZ, R62.reuse.H0_H0 ;  /* 0x2000003eff3a7230 */ /* 0x100fe40000004100 */
[----:B------:R-:W-:Y:S02]  /*6bd0*/  HADD2.F32 R59, -RZ, R62.H1_H1 ;  /* 0x3000003eff3b7230 */ /* 0x000fe40000004100 */
[--C-:B------:R-:W-:Y:S02]  /*6be0*/  HADD2.F32 R60, -RZ, R63.reuse.H0_H0 ;  /* 0x2000003fff3c7230 */ /* 0x100fe40000004100 */
[----:B------:R-:W-:Y:S02]  /*6bf0*/  HADD2.F32 R61, -RZ, R63.H1_H1 ;  /* 0x3000003fff3d7230 */ /* 0x000fe40000004100 */
[C---:B------:R-:W-:Y:S01]  /*6c00*/  FMUL R4, R47.reuse, R4 ;  /* 0x000000042f047220 */ /* 0x040fe20000400000 */
[C---:B------:R-:W-:Y:S01]  /*6c10*/  FMUL R5, R47.reuse, R5 ;  /* 0x000000052f057220 */ /* 0x040fe20000400000 */
[C---:B------:R-:W-:Y:S01]  /*6c20*/  FMUL R6, R47.reuse, R6 ;  /* 0x000000062f067220 */ /* 0x040fe20000400000 */
[----:B------:R-:W-:Y:S01]  /*6c30*/  FMUL R7, R47, R7 ;  /* 0x000000072f077220 */ /* 0x000fe20000400000 */
[C---:B------:R-:W-:Y:S01]  /*6c40*/  FFMA R4, R49.reuse, R0, R4 ;  /* 0x0000000031047223 */ /* 0x040fe20000000004 */
[C---:B------:R-:W-:Y:S01]  /*6c50*/  FFMA R5, R49.reuse, R2, R5 ;  /* 0x0000000231057223 */ /* 0x040fe20000000005 */
[C---:B------:R-:W-:Y:S01]  /*6c60*/  FFMA R6, R49.reuse, R3, R6 ;  /* 0x0000000331067223 */ /* 0x040fe20000000006 */
[----:B------:R-:W-:Y:S01]  /*6c70*/  FFMA R7, R49, R48, R7 ;  /* 0x0000003031077223 */ /* 0x000fe20000000007 */
[C---:B------:R-:W-:Y:S01]  /*6c80*/  FMUL R8, R47.reuse, R8 ;  /* 0x000000082f087220 */ /* 0x040fe20000400000 */
[----:B------:R-:W-:Y:S01]  /*6c90*/  FMUL R9, R47, R9 ;  /* 0x000000092f097220 */ /* 0x000fe20000400000 */
[----:B------:R-:W-:Y:S01]  /*6ca0*/  F2FP.F16.F32.PACK_AB R4, R5, R4 ;  /* 0x000000040504723e */ /* 0x000fe200000000ff */
[----:B------:R-:W-:Y:S01]  /*6cb0*/  FMUL R0, R47, R10 ;  /* 0x0000000a2f007220 */ /* 0x000fe20000400000 */
[----:B------:R-:W-:Y:S01]  /*6cc0*/  F2FP.F16.F32.PACK_AB R5, R7, R6 ;  /* 0x000000060705723e */ /* 0x000fe200000000ff */
[C---:B------:R-:W-:Y:S01]  /*6cd0*/  FFMA R8, R49.reuse, R50, R8 ;  /* 0x0000003231087223 */ /* 0x040fe20000000008 */
[C---:B------:R-:W-:Y:S01]  /*6ce0*/  FFMA R9, R49.reuse, R51, R9 ;  /* 0x0000003331097223 */ /* 0x040fe20000000009 */
[----:B------:R-:W-:Y:S01]  /*6cf0*/  FFMA R0, R49, R52, R0 ;  /* 0x0000003431007223 */ /* 0x000fe20000000000 */
[C---:B------:R-:W-:Y:S01]  /*6d00*/  FMUL R2, R47.reuse, R11 ;  /* 0x0000000b2f027220 */ /* 0x040fe20000400000 */
[C---:B------:R-:W-:Y:S01]  /*6d10*/  FMUL R3, R47.reuse, R12 ;  /* 0x0000000c2f037220 */ /* 0x040fe20000400000 */
[----:B------:R-:W-:Y:S01]  /*6d20*/  FMUL R10, R47, R13 ;  /* 0x0000000d2f0a7220 */ /* 0x000fe20000400000 */
[----:B------:R-:W-:Y:S01]  /*6d30*/  F2FP.F16.F32.PACK_AB R6, R9, R8 ;  /* 0x000000080906723e */ /* 0x000fe200000000ff */
[C---:B------:R-:W-:Y:S01]  /*6d40*/  FFMA R2, R49.reuse, R53, R2 ;  /* 0x0000003531027223 */ /* 0x040fe20000000002 */
[C---:B------:R-:W-:Y:S01]  /*6d50*/  FFMA R3, R49.reuse, R54, R3 ;  /* 0x0000003631037223 */ /* 0x040fe20000000003 */
[----:B------:R-:W-:Y:S01]  /*6d60*/  FFMA R10, R49, R55, R10 ;  /* 0x00000037310a7223 */ /* 0x000fe2000000000a */
[C---:B------:R-:W-:Y:S01]  /*6d70*/  FMUL R11, R47.reuse, R14 ;  /* 0x0000000e2f0b7220 */ /* 0x040fe20000400000 */
[C---:B------:R-:W-:Y:S01]  /*6d80*/  FMUL R15, R47.reuse, R15 ;  /* 0x0000000f2f0f7220 */ /* 0x040fe20000400000 */
[C---:B------:R-:W-:Y:S01]  /*6d90*/  FMUL R12, R47.reuse, R16 ;  /* 0x000000102f0c7220 */ /* 0x040fe20000400000 */
[----:B------:R-:W-:Y:S01]  /*6da0*/  FMUL R13, R47, R17 ;  /* 0x000000112f0d7220 */ /* 0x000fe20000400000 */
[----:B------:R-:W-:Y:S01]  /*6db0*/  FFMA R11, R49, R56, R11 ;  /* 0x00000038310b7223 */ /* 0x000fe2000000000b */
[----:B------:R-:W-:Y:S01]  /*6dc0*/  FMUL R14, R47, R18 ;  /* 0x000000122f0e7220 */ /* 0x000fe20000400000 */
[----:B------:R-:W-:Y:S01]  /*6dd0*/  FFMA R15, R49, R57, R15 ;  /* 0x00000039310f7223 */ /* 0x000fe2000000000f */
[--C-:B------:R-:W-:Y:S02]  /*6de0*/  HADD2.F32 R62, -RZ, R68.reuse.H0_H0 ;  /* 0x20000044ff3e7230 */ /* 0x100fe40000004100 */
[----:B------:R-:W-:Y:S01]  /*6df0*/  FMUL R19, R47, R19 ;  /* 0x000000132f137220 */ /* 0x000fe20000400000 */
[----:B------:R-:W-:Y:S01]  /*6e00*/  F2FP.F16.F32.PACK_AB R7, R2, R0 ;  /* 0x000000000207723e */ /* 0x000fe200000000ff */
[----:B------:R-:W-:Y:S01]  /*6e10*/  FFMA R12, R49, R58, R12 ;  /* 0x0000003a310c7223 */ /* 0x000fe2000000000c */
[----:B------:R-:W-:Y:S02]  /*6e20*/  HADD2.F32 R63, -RZ, R68.H1_H1 ;  /* 0x30000044ff3f7230 */ /* 0x000fe40000004100 */
[----:B------:R-:W-:Y:S01]  /*6e30*/  FMUL R16, R47, R20 ;  /* 0x000000142f107220 */ /* 0x000fe20000400000 */
[----:B------:R-:W-:Y:S01]  /*6e40*/  FFMA R13, R49, R59, R13 ;  /* 0x0000003b310d7223 */ /* 0x000fe2000000000d */
[----:B------:R1:W-:Y:S01]  /*6e50*/  STS.128 [R99+UR8], R4 ;  /* 0x0000000463007988 */ /* 0x0003e20008000c08 */
[--C-:B---3--:R-:W-:Y:S02]  /*6e60*/  HADD2.F32 R64, -RZ, R69.reuse.H0_H0 ;  /* 0x20000045ff407230 */ /* 0x108fe40000004100 */
[----:B------:R-:W-:Y:S01]  /*6e70*/  FMUL R17, R47, R21 ;  /* 0x000000152f117220 */ /* 0x000fe20000400000 */
[----:B------:R-:W-:Y:S01]  /*6e80*/  FFMA R14, R49, R60, R14 ;  /* 0x0000003c310e7223 */ /* 0x000fe2000000000e */
[----:B------:R-:W-:Y:S02]  /*6e90*/  HADD2.F32 R65, -RZ, R69.H1_H1 ;  /* 0x30000045ff417230 */ /* 0x000fe40000004100 */
[----:B------:R-:W-:Y:S01]  /*6ea0*/  FMUL R18, R47, R22 ;  /* 0x000000162f127220 */ /* 0x000fe20000400000 */
[----:B------:R-:W-:Y:S01]  /*6eb0*/  FFMA R19, R49, R61, R19 ;  /* 0x0000003d31137223 */ /* 0x000fe20000000013 */
[----:B------:R-:W-:Y:S02]  /*6ec0*/  HADD2.F32 R66, -RZ, R70.H0_H0 ;  /* 0x20000046ff427230 */ /* 0x000fe40000004100 */
[----:B------:R-:W-:Y:S01]  /*6ed0*/  FMUL R23, R47, R23 ;  /* 0x000000172f177220 */ /* 0x000fe20000400000 */
[--C-:B------:R-:W-:Y:S02]  /*6ee0*/  HADD2.F32 R74, -RZ, R78.reuse.H0_H0 ;  /* 0x2000004eff4a7230 */ /* 0x100fe40000004100 */
[----:B------:R-:W-:Y:S01]  /*6ef0*/  FFMA R16, R49, R62, R16 ;  /* 0x0000003e31107223 */ /* 0x000fe20000000010 */
[----:B------:R-:W-:Y:S01]  /*6f00*/  HADD2.F32 R75, -RZ, R78.H1_H1 ;  /* 0x3000004eff4b7230 */ /* 0x000fe20000004100 */
[----:B------:R-:W-:Y:S01]  /*6f10*/  IADD3 R78, PT, PT, R99, UR8, RZ ;  /* 0x00000008634e7c10 */ /* 0x000fe2000fffe0ff */
[----:B------:R-:W-:Y:S02]  /*6f20*/  HADD2.F32 R67, -RZ, R70.H1_H1 ;  /* 0x30000046ff437230 */ /* 0x000fe40000004100 */
[----:B------:R-:W-:Y:S01]  /*6f30*/  FMUL R20, R47, R24 ;  /* 0x000000182f147220 */ /* 0x000fe20000400000 */
[----:B------:R-:W-:Y:S01]  /*6f40*/  FFMA R17, R49, R63, R17 ;  /* 0x0000003f31117223 */ /* 0x000fe20000000011 */
[--C-:B------:R-:W-:Y:S02]  /*6f50*/  HADD2.F32 R68, -RZ, R71.reuse.H0_H0 ;  /* 0x20000047ff447230 */ /* 0x100fe40000004100 */
[----:B------:R-:W-:Y:S01]  /*6f60*/  FMUL R21, R47, R25 ;  /* 0x000000192f157220 */ /* 0x000fe20000400000 */
[----:B------:R-:W-:Y:S01]  /*6f70*/  FFMA R18, R49, R64, R18 ;  /* 0x0000004031127223 */ /* 0x000fe20000000012 */
[----:B------:R-:W-:Y:S02]  /*6f80*/  HADD2.F32 R69, -RZ, R71.H1_H1 ;  /* 0x30000047ff457230 */ /* 0x000fe40000004100 */
[----:B------:R-:W-:Y:S01]  /*6f90*/  FMUL R22, R47, R26 ;  /* 0x0000001a2f167220 */ /* 0x000fe20000400000 */
[----:B------:R-:W-:Y:S01]  /*6fa0*/  F2FP.F16.F32.PACK_AB R8, R10, R3 ;  /* 0x000000030a08723e */ /* 0x000fe200000000ff */
[----:B------:R-:W-:Y:S01]  /*6fb0*/  FFMA R23, R49, R65, R23 ;  /* 0x0000004131177223 */ /* 0x000fe20000000017 */
[----:B------:R-:W-:Y:S01]  /*6fc0*/  F2FP.F16.F32.PACK_AB R9, R15, R11 ;  /* 0x0000000b0f09723e */ /* 0x000fe200000000ff */
[--C-:B------:R-:W-:Y:S02]  /*6fd0*/  HADD2.F32 R70, -RZ, R76.reuse.H0_H0 ;  /* 0x2000004cff467230 */ /* 0x100fe40000004100 */
[----:B------:R-:W-:Y:S01]  /*6fe0*/  FMUL R27, R47, R27 ;  /* 0x0000001b2f1b7220 */ /* 0x000fe20000400000 */
[----:B------:R-:W-:Y:S01]  /*6ff0*/  IADD3 R106, PT, PT, R106, R78, RZ ;  /* 0x0000004e6a6a7210 */ /* 0x000fe20007ffe0ff */
[----:B------:R-:W-:Y:S01]  /*7000*/  FFMA R20, R49, R66, R20 ;  /* 0x0000004231147223 */ /* 0x000fe20000000014 */
[----:B------:R-:W-:Y:S01]  /*7010*/  F2FP.F16.F32.PACK_AB R10, R13, R12 ;  /* 0x0000000c0d0a723e */ /* 0x000fe200000000ff */
[----:B------:R-:W-:Y:S01]  /*7020*/  HADD2.F32 R71, -RZ, R76.H1_H1 ;  /* 0x3000004cff477230 */ /* 0x000fe20000004100 */
[----:B------:R-:W-:Y:S01]  /*7030*/  F2FP.F16.F32.PACK_AB R11, R19, R14 ;  /* 0x0000000e130b723e */ /* 0x000fe200000000ff */
[----:B------:R-:W-:Y:S01]  /*7040*/  FMUL R24, R47, R28 ;  /* 0x0000001c2f187220 */ /* 0x000fe20000400000 */
[----:B------:R-:W-:Y:S01]  /*7050*/  FFMA R21, R49, R67, R21 ;  /* 0x0000004331157223 */ /* 0x000fe20000000015 */
[--C-:B------:R-:W-:Y:S02]  /*7060*/  HADD2.F32 R72, -RZ, R77.reuse.H0_H0 ;  /* 0x2000004dff487230 */ /* 0x100fe40000004100 */
[----:B------:R-:W-:Y:S01]  /*7070*/  FMUL R25, R47, R29 ;  /* 0x0000001d2f197220 */ /* 0x000fe20000400000 */
[----:B------:R1:W-:Y:S01]  /*7080*/  STS.128 [R106+0x10], R8 ;  /* 0x000010086a007388 */ /* 0x0003e20000000c00 */
[----:B------:R-:W-:Y:S01]  /*7090*/  FFMA R22, R49, R68, R22 ;  /* 0x0000004431167223 */ /* 0x000fe20000000016 */
[----:B------:R-:W-:Y:S02]  /*70a0*/  HADD2.F32 R73, -RZ, R77.H1_H1 ;  /* 0x3000004dff497230 */ /* 0x000fe40000004100 */
[----:B------:R-:W-:Y:S01]  /*70b0*/  FMUL R26, R47, R30 ;  /* 0x0000001e2f1a7220 */ /* 0x000fe20000400000 */
[----:B------:R-:W-:Y:S01]  /*70c0*/  FFMA R27, R49, R69, R27 ;  /* 0x00000045311b7223 */ /* 0x000fe2000000001b */
        /* <DEDUP_REMOVED lines=10> */
[----:B------:R-:W-:Y:S01]  /*7170*/  F2FP.F16.F32.PACK_AB R17, R23, R18 ;  /* 0x000000121711723e */ /* 0x000fe200000000ff */
[----:B------:R-:W-:Y:S01]  /*7180*/  FFMA R31, R49, R73, R31 ;  /* 0x00000049311f7223 */ /* 0x000fe2000000001f */
[----:B------:R-:W-:Y:S01]  /*7190*/  FMUL R35, R47, R35 ;  /* 0x000000232f237220 */ /* 0x000fe20000400000 */
[----:B------:R-:W-:Y:S01]  /*71a0*/  IADD3 R105, PT, PT, R105, R78, RZ ;  /* 0x0000004e69697210 */ /* 0x000fe20007ffe0ff */
[----:B------:R-:W-:Y:S01]  /*71b0*/  FFMA R28, R49, R74, R28 ;  /* 0x0000004a311c7223 */ /* 0x000fe2000000001c */
[----:B------:R-:W-:Y:S01]  /*71c0*/  F2FP.F16.F32.PACK_AB R18, R21, R20 ;  /* 0x000000141512723e */ /* 0x000fe200000000ff */
[----:B------:R-:W-:Y:S01]  /*71d0*/  FFMA R29, R49, R75, R29 ;  /* 0x0000004b311d7223 */ /* 0x000fe2000000001d */
[----:B------:R-:W-:Y:S01]  /*71e0*/  F2FP.F16.F32.PACK_AB R19, R27, R22 ;  /* 0x000000161b13723e */ /* 0x000fe200000000ff */
[C---:B------:R-:W-:Y:S01]  /*71f0*/  FFMA R30, R49.reuse, R76, R30 ;  /* 0x0000004c311e7223 */ /* 0x040fe2000000001e */
[----:B------:R-:W-:Y:S01]  /*7200*/  FFMA R35, R49, R77, R35 ;  /* 0x0000004d31237223 */ /* 0x000fe20000000023 */
[----:B------:R-:W-:Y:S02]  /*7210*/  F2FP.F16.F32.PACK_AB R24, R25, R24 ;  /* 0x000000181918723e */ /* 0x000fe400000000ff */
[----:B------:R1:W-:Y:S01]  /*7220*/  STS.128 [R105+0x20], R16 ;  /* 0x0000201069007388 */ /* 0x0003e20000000c00 */
[----:B------:R-:W-:Y:S02]  /*7230*/  F2FP.F16.F32.PACK_AB R25, R31, R26 ;  /* 0x0000001a1f19723e */ /* 0x000fe400000000ff */
[----:B------:R-:W-:Y:S02]  /*7240*/  F2FP.F16.F32.PACK_AB R26, R29, R28 ;  /* 0x0000001c1d1a723e */ /* 0x000fe400000000ff */
[----:B------:R-:W-:Y:S02]  /*7250*/  F2FP.F16.F32.PACK_AB R27, R35, R30 ;  /* 0x0000001e231b723e */ /* 0x000fe400000000ff */
[----:B------:R-:W-:Y:S05]  /*7260*/  IADD3 R0, PT, PT, R98, R106, RZ ;  /* 0x0000006a62007210 */ /* 0x000fea0007ffe0ff */
        /* <DEDUP_REMOVED lines=9> */
[----:B------:R-:W-:Y:S02]  /*7300*/  UIADD3 UR10, UP0, UPT, UR54, 0x680, URZ ;  /* 0x00000680360a7890 */ /* 0x000fe4000ff1e0ff */
[----:B------:R-:W-:Y:S02]  /*7310*/  UIADD3 UR5, UPT, UPT, UR41, 0x20, URZ ;  /* 0x0000002029057890 */ /* 0x000fe4000fffe0ff */
[----:B------:R-:W-:Y:S02]  /*7320*/  UIADD3 UR4, UPT, UPT, UR48, 0x200, UR8 ;  /* 0x0000020030047890 */ /* 0x000fe4000fffe008 */
[----:B------:R-:W-:Y:S01]  /*7330*/  UIADD3.X UR11, UPT, UPT, URZ, UR55, URZ, UP0, !UPT ;  /* 0x00000037ff0b7290 */ /* 0x000fe200087fe4ff */
[----:B------:R-:W-:Y:S01]  /*7340*/  UMOV UR6, UR42 ;  /* 0x0000002a00067c82 */ /* 0x000fe20008000000 */
[----:B------:R-:W-:Y:S07]  /*7350*/  UMOV UR7, UR36 ;  /* 0x0000002400077c82 */ /* 0x000fee0008000000 */
[----:B------:R2:W-:Y:S02]  /*7360*/  UTMASTG.3D [UR4], [UR10] ;  /* 0x000000040a0073b5 */ /* 0x0005e40008010000 */
[----:B--2---:R0:W-:Y:S02]  /*7370*/  UTMACMDFLUSH ;  /* 0x00000000000079b7 */ /* 0x0041e40000000000 */
.L_x_106:
[----:B------:R-:W-:Y:S05]  /*7380*/  BSYNC.RECONVERGENT B0 ;  /* 0x0000000000007941 */ /* 0x000fea0003800200 */
.L_x_105:
[----:B------:R-:W-:Y:S01]  /*7390*/  UIADD3 UR43, UPT, UPT, UR43, 0x1, URZ ;  /* 0x000000012b2b7890 */ /* 0x000fe2000fffe0ff */
[----:B------:R-:W-:Y:S03]  /*73a0*/  BSSY.RECONVERGENT B0, `(.L_x_107) ;  /* 0x0000008000007945 */ /* 0x000fe60003800200 */
[----:B------:R-:W-:Y:S04]  /*73b0*/  UISETP.NE.AND UP0, UPT, UR43, 0x3, UPT ;  /* 0x000000032b00788c */ /* 0x000fe8000bf05270 */
[----:B------:R-:W-:Y:S02]  /*73c0*/  UISETP.EQ.XOR UP1, UPT, UR40, 0x3, !UP0 ;  /* 0x000000032800788c */ /* 0x000fe4000c722a70 */
[----:B------:R-:W-:Y:S02]  /*73d0*/  USEL UR56, UR43, URZ, UP0 ;  /* 0x000000ff2b387287 */ /* 0x000fe40008000000 */
[----:B------:R-:W-:Y:S04]  /*73e0*/  USEL UR4, URZ, 0x1, !UP1 ;  /* 0x00000001ff047887 */ /* 0x000fe8000c800000 */
[----:B------:R-:W-:Y:S01]  /*73f0*/  ULOP3.LUT UR51, UR51, UR4, URZ, 0x3c, !UPT ;  /* 0x0000000433337292 */ /* 0x000fe2000f8e3cff */
[----:B------:R-:W-:Y:S11]  /*7400*/  @P0 BRA `(.L_x_108) ;  /* 0x0000000000040947 */ /* 0x000ff60003800000 */
[----:B------:R-:W-:Y:S04]  /*7410*/  DEPBAR.LE SB0, 0x1 ;  /* 0x000080400000791a */ /* 0x000fe80000000000 */
.L_x_108:
[----:B------:R-:W-:Y:S05]  /*7420*/  BSYNC.RECONVERGENT B0 ;  /* 0x0000000000007941 */ /* 0x000fea0003800200 */
.L_x_107:
[----:B------:R-:W-:Y:S01]  /*7430*/  BAR.SYNC.DEFER_BLOCKING 0x1, 0x80 ;  /* 0x0042000000007b1d */ /* 0x000fe20000010000 */
[----:B------:R-:W-:Y:S01]  /*7440*/  UISETP.NE.AND UP0, UPT, UR50, -0x2, UPT ;  /* 0xfffffffe3200788c */ /* 0x000fe2000bf05270 */
[----:B------:R-:W-:Y:S08]  /*7450*/  IADD3 R45, PT, PT, R45, 0x1, RZ ;  /* 0x000000012d2d7810 */ /* 0x000ff00007ffe0ff */
[----:B------:R-:W-:Y:S05]  /*7460*/  BRA.U !UP0, `(.L_x_109) ;  /* 0x0000000108287547 */ /* 0x000fea000b800000 */
[----:B------:R-:W-:Y:S01]  /*7470*/  ISETP.NE.AND P0, PT, R104, RZ, PT ;  /* 0x000000ff6800720c */ /* 0x000fe20003f05270 */
[----:B------:R-:W-:Y:S01]  /*7480*/  IMAD.U32 R2, RZ, RZ, UR49 ;  /* 0x00000031ff027e24 */ /* 0x000fe2000f8e00ff */
[----:B------:R-:W-:Y:S01]  /*7490*/  UIADD3 UR49, UPT, UPT, UR49, 0x1, URZ ;  /* 0x0000000131317890 */ /* 0x000fe2000fffe0ff */
[----:B-1----:R-:W-:Y:S03]  /*74a0*/  IMAD.U32 R0, RZ, RZ, UR37 ;  /* 0x00000025ff007e24 */ /* 0x002fe6000f8e00ff */
[----:B------:R-:W-:Y:S04]  /*74b0*/  UISETP.NE.AND UP0, UPT, UR49, 0x3, UPT ;  /* 0x000000033100788c */ /* 0x000fe8000bf05270 */
[----:B------:R-:W-:Y:S03]  /*74c0*/  USEL UR49, UR49, URZ, UP0 ;  /* 0x000000ff31317287 */ /* 0x000fe60008000000 */
[----:B------:R-:W-:Y:S05]  /*74d0*/  @P0 LEA R2, R2, UR48, 0x3 ;  /* 0x0000003002020c11 */ /* 0x000fea000f8e18ff */
[----:B------:R-:W-:Y:S05]  /*74e0*/  @P0 VIADD R2, R2, 0x58 ;  /* 0x0000005802020836 */ /* 0x000fea0000000000 */
[----:B------:R-:W-:Y:S04]  /*74f0*/  @P0 PRMT R0, R0, 0x654, R2 ;  /* 0x0000065400000816 */ /* 0x000fe80000000002 */
[----:B------:R2:W-:Y:S03]  /*7500*/  @P0 SYNCS.ARRIVE.TRANS64.RED.A1T0 RZ, [R0+URZ], RZ ;  /* 0x000000ff00ff09a7 */ /* 0x0005e600081004ff */
.L_x_109:
[----:B------:R-:W-:Y:S01]  /*7510*/  ISETP.NE.AND P2, PT, R101, RZ, PT ;  /* 0x000000ff6500720c */ /* 0x000fe20003f45270 */
[----:B------:R-:W-:Y:S01]  /*7520*/  UIADD3 UR50, UPT, UPT, UR50, 0x2, URZ ;  /* 0x0000000232327890 */ /* 0x000fe2000fffe0ff */
[----:B------:R-:W-:Y:S01]  /*7530*/  ISETP.NE.AND P0, PT, R103, 0x2, PT ;  /* 0x000000026700780c */ /* 0x000fe20003f05270 */
[----:B------:R-:W-:Y:S01]  /*7540*/  IMAD.IADD R14, R43, 0x1, R86 ;  /* 0x000000012b0e7824 */ /* 0x000fe200078e0256 */
[----:B------:R-:W-:Y:S01]  /*7550*/  ISETP.NE.AND P1, PT, R45, 0x4, PT ;  /* 0x000000042d00780c */ /* 0x000fe20003f25270 */
[----:B------:R-:W-:Y:S01]  /*7560*/  IMAD.IADD R15, R44, 0x1, R87 ;  /* 0x000000012c0f7824 */ /* 0x000fe200078e0257 */
[----:B------:R-:W-:Y:S02]  /*7570*/  SEL R2, RZ, 0x1, P0 ;  /* 0x00000001ff027807 */ /* 0x000fe40000000000 */
[----:B-12---:R-:W-:Y:S02]  /*7580*/  SEL R0, RZ, 0x1, P1 ;  /* 0x00000001ff007807 */ /* 0x006fe40000800000 */
[----:B------:R-:W-:Y:S02]  /*7590*/  LOP3.LUT R96, R96, R2, RZ, 0x3c, !PT ;  /* 0x0000000260607212 */ /* 0x000fe400078e3cff */
[----:B------:R-:W-:Y:S02]  /*75a0*/  LOP3.LUT R97, R97, R0, RZ, 0x3c, !PT ;  /* 0x0000000061617212 */ /* 0x000fe400078e3cff */
[----:B------:R-:W-:Y:S02]  /*75b0*/  @P2 R2UR UR36, R95 ;  /* 0x000000005f2422ca */ /* 0x000fe400000e0000 */
[----:B------:R-:W-:Y:S02]  /*75c0*/  SEL R103, R103, RZ, P0 ;  /* 0x000000ff67677207 */ /* 0x000fe40000000000 */
[----:B------:R-:W-:Y:S01]  /*75d0*/  SEL R45, R45, RZ, P1 ;  /* 0x000000ff2d2d7207 */ /* 0x000fe20000800000 */
[----:B------:R-:W-:Y:S10]  /*75e0*/  @P2 BRA `(.L_x_110) ;  /* 0xffffffd800042947 */ /* 0x000ff4000383ffff */
[----:B------:R-:W-:-:S09]  /*75f0*/  UISETP.NE.AND UP0, UPT, UR53, URZ, UPT ;  /* 0x000000ff3500728c */ /* 0x000fd2000bf05270 */
[----:B------:R-:W-:Y:S05]  /*7600*/  BRA.U !UP0, `(.L_x_111) ;  /* 0x0000000108487547 */ /* 0x000fea000b800000 */
[----:B------:R-:W1:Y:S02]  /*7610*/  LDCU.64 UR4, c[0x0][0x890] ;  /* 0x00011200ff0477ac */ /* 0x000e640008000a00 */
[----:B-1----:R-:W-:-:S04]  /*7620*/  UISETP.NE.U32.AND UP0, UPT, UR4, URZ, UPT ;  /* 0x000000ff0400728c */ /* 0x002fc8000bf05070 */
[----:B------:R-:W-:-:S09]  /*7630*/  UISETP.NE.AND.EX UP0, UPT, UR5, URZ, UPT, UP0 ;  /* 0x000000ff0500728c */ /* 0x000fd2000bf05300 */
[----:B------:R-:W-:Y:S05]  /*7640*/  BRA.U UP0, `(.L_x_112) ;  /* 0x00000001000c7547 */ /* 0x000fea000b800000 */
[----:B------:R-:W-:-:S13]  /*7650*/  FSETP.NEU.AND P0, PT, R49, RZ, PT ;  /* 0x000000ff3100720b */ /* 0x000fda0003f0d000 */
[----:B------:R-:W-:Y:S05]  /*7660*/  @!P0 EXIT ;  /* 0x000000000000894d */ /* 0x000fea0003800000 */
[----:B------:R-:W-:Y:S05]  /*7670*/  BRA `(.L_x_111) ;  /* 0x00000000002c7947 */ /* 0x000fea0003800000 */
.L_x_112:
[----:B------:R-:W-:Y:S01]  /*7680*/  ISETP.NE.AND P0, PT, R102, RZ, PT ;  /* 0x000000ff6600720c */ /* 0x000fe20003f05270 */
[----:B------:R-:W-:-:S12]  /*7690*/  BSSY.RECONVERGENT B0, `(.L_x_111) ;  /* 0x0000009000007945 */ /* 0x000fd80003800200 */
[----:B------:R-:W-:Y:S05]  /*76a0*/  @P0 BRA `(.L_x_113) ;  /* 0x0000000000140947 */ /* 0x000fea0003800000 */
[----:B------:R-:W1:Y:S02]  /*76b0*/  LDCU.64 UR4, c[0x0][0x888] ;  /* 0x00011100ff0477ac */ /* 0x000e640008000a00 */
[----:B-1----:R-:W-:-:S04]  /*76c0*/  ISETP.NE.U32.AND P0, PT, RZ, UR4, PT ;  /* 0x00000004ff007c0c */ /* 0x002fc8000bf05070 */
[----:B------:R-:W-:-:S13]  /*76d0*/  ISETP.NE.AND.EX P0, PT, RZ, UR5, PT, P0 ;  /* 0x00000005ff007c0c */ /* 0x000fda000bf05300 */
[----:B------:R-:W-:Y:S05]  /*76e0*/  @!P0 EXIT ;  /* 0x000000000000894d */ /* 0x000fea0003800000 */
[----:B------:R-:W-:Y:S05]  /*76f0*/  BRA `(.L_x_114) ;  /* 0x0000000000087947 */ /* 0x000fea0003800000 */
.L_x_113:
[----:B------:R-:W-:-:S13]  /*7700*/  FSETP.NEU.AND P0, PT, R49, RZ, PT ;  /* 0x000000ff3100720b */ /* 0x000fda0003f0d000 */
[----:B------:R-:W-:Y:S05]  /*7710*/  @!P0 EXIT ;  /* 0x000000000000894d */ /* 0x000fea0003800000 */
.L_x_114:
[----:B------:R-:W-:Y:S05]  /*7720*/  BSYNC.RECONVERGENT B0 ;  /* 0x0000000000007941 */ /* 0x000fea0003800200 */
.L_x_111:
[----:B------:R-:W-:Y:S01]  /*7730*/  ULEA UR4, UR49, UR48, 0x3 ;  /* 0x0000003031047291 */ /* 0x000fe2000f8e18ff */
[----:B------:R-:W-:-:S04]  /*7740*/  DEPBAR.LE SB0, 0x0 ;  /* 0x000080000000791a */ /* 0x000fc80000000000 */
[----:B------:R-:W-:-:S04]  /*7750*/  UIADD3 UR4, UPT, UPT, UR4, 0x58, URZ ;  /* 0x0000005804047890 */ /* 0x000fc8000fffe0ff */
[----:B------:R-:W-:-:S09]  /*7760*/  UPRMT UR4, UR37, 0x654, UR4 ;  /* 0x0000065425047896 */ /* 0x000fd20008000004 */
[----:B------:R-:W-:Y:S01]  /*7770*/  SYNCS.ARRIVE.TRANS64.RED.A1T0 RZ, [UR4], RZ ;  /* 0x000000ffffff79a7 */ /* 0x000fe20008100404 */
[----:B------:R-:W-:Y:S05]  /*7780*/  EXIT ;  /* 0x000000000000794d */ /* 0x000fea0003800000 */
.L_x_19:
[----:B--2---:R2:W1:Y:S02]  /*7790*/  SYNCS.PHASECHK.TRANS64.TRYWAIT P0, [R2+URZ+0xf0], R3 ;  /* 0x0000f003020075a7 */ /* 0x00446400080011ff */
[----:B-1----:R-:W-:Y:S05]  /*77a0*/  @!P0 NANOSLEEP.SYNCS 0x989680 ;  /* 0x009896800000895d */ /* 0x002fea0003900000 */
[----:B------:R-:W1:Y:S02]  /*77b0*/  @!P0 SYNCS.PHASECHK.TRANS64 P0, [R2+URZ+0xf0], R3 ;  /* 0x0000f003020085a7 */ /* 0x000e6400080010ff */
[----:B-1----:R-:W-:Y:S05]  /*77c0*/  @!P0 BRA `(.L_x_19) ;  /* 0xfffffffc00f08947 */ /* 0x002fea000383ffff */
[----:B------:R-:W-:Y:S05]  /*77d0*/  BRA `(.L_x_115) ;  /* 0xffffff9c00787947 */ /* 0x000fea000383ffff */
.L_x_22:
[----:B-1----:R-:W-:-:S07]  /*77e0*/  MOV R2, UR33 ;  /* 0x0000002100027c02 */ /* 0x002fce0008000f00 */
.L_x_116:
[----:B-1----:R1:W2:Y:S02]  /*77f0*/  SYNCS.PHASECHK.TRANS64.TRYWAIT P0, [R2+URZ+0x20], R4 ;  /* 0x00002004020075a7 */ /* 0x0022a400080011ff */
[----:B--2---:R-:W-:Y:S05]  /*7800*/  @!P0 NANOSLEEP.SYNCS 0x989680 ;  /* 0x009896800000895d */ /* 0x004fea0003900000 */
[----:B------:R-:W2:Y:S02]  /*7810*/  @!P0 SYNCS.PHASECHK.TRANS64 P0, [R2+URZ+0x20], R4 ;  /* 0x00002004020085a7 */ /* 0x000ea400080010ff */
[----:B--2---:R-:W-:Y:S05]  /*7820*/  @!P0 BRA `(.L_x_116) ;  /* 0xfffffffc00f08947 */ /* 0x004fea000383ffff */
[----:B------:R-:W-:Y:S05]  /*7830*/  BRA `(.L_x_21) ;  /* 0xffffff9c00c87947 */ /* 0x000fea000383ffff */
.L_x_28:
[----:B-1----:R-:W-:-:S07]  /*7840*/  MOV R2, UR33 ;  /* 0x0000002100027c02 */ /* 0x002fce0008000f00 */
.L_x_117:
[----:B-1----:R1:W2:Y:S02]  /*7850*/  SYNCS.PHASECHK.TRANS64.TRYWAIT P0, [R2+URZ+0x20], R4 ;  /* 0x00002004020075a7 */ /* 0x0022a400080011ff */
[----:B--2---:R-:W-:Y:S05]  /*7860*/  @!P0 NANOSLEEP.SYNCS 0x989680 ;  /* 0x009896800000895d */ /* 0x004fea0003900000 */
[----:B------:R-:W2:Y:S02]  /*7870*/  @!P0 SYNCS.PHASECHK.TRANS64 P0, [R2+URZ+0x20], R4 ;  /* 0x00002004020085a7 */ /* 0x000ea400080010ff */
[----:B--2---:R-:W-:Y:S05]  /*7880*/  @!P0 BRA `(.L_x_117) ;  /* 0xfffffffc00f08947 */ /* 0x004fea000383ffff */
[----:B------:R-:W-:Y:S05]  /*7890*/  BRA `(.L_x_27) ;  /* 0xffffffa000a07947 */ /* 0x000fea000383ffff */
.L_x_32:
[----:B-1----:R1:W2:Y:S02]  /*78a0*/  SYNCS.PHASECHK.TRANS64.TRYWAIT P0, [R2+URZ+0x80], R3 ;  /* 0x00008003020075a7 */ /* 0x0022a400080011ff */
[----:B--2---:R-:W-:Y:S05]  /*78b0*/  @!P0 NANOSLEEP.SYNCS 0x989680 ;  /* 0x009896800000895d */ /* 0x004fea0003900000 */
[----:B------:R-:W2:Y:S02]  /*78c0*/  @!P0 SYNCS.PHASECHK.TRANS64 P0, [R2+URZ+0x80], R3 ;  /* 0x00008003020085a7 */ /* 0x000ea400080010ff */
[----:B--2---:R-:W-:Y:S05]  /*78d0*/  @!P0 BRA `(.L_x_32) ;  /* 0xfffffffc00f08947 */ /* 0x004fea000383ffff */
[----:B------:R-:W-:Y:S05]  /*78e0*/  BRA `(.L_x_118) ;  /* 0xffffffa400587947 */ /* 0x000fea000383ffff */
.L_x_36:
[----:B----4-:R-:W-:-:S07]  /*78f0*/  MOV R0, UR5 ;  /* 0x0000000500007c02 */ /* 0x010fce0008000f00 */
.L_x_119:
[----:B-1----:R1:W2:Y:S02]  /*7900*/  SYNCS.PHASECHK.TRANS64.TRYWAIT P0, [R0+URZ], R2 ;  /* 0x00000002000075a7 */ /* 0x0022a400080011ff */
[----:B--2---:R-:W-:Y:S05]  /*7910*/  @!P0 NANOSLEEP.SYNCS 0x989680 ;  /* 0x009896800000895d */ /* 0x004fea0003900000 */
[----:B------:R-:W2:Y:S02]  /*7920*/  @!P0 SYNCS.PHASECHK.TRANS64 P0, [R0+URZ], R2 ;  /* 0x00000002000085a7 */ /* 0x000ea400080010ff */
[----:B--2---:R-:W-:Y:S05]  /*7930*/  @!P0 BRA `(.L_x_119) ;  /* 0xfffffffc00f08947 */ /* 0x004fea000383ffff */
[----:B------:R-:W-:Y:S05]  /*7940*/  BRA `(.L_x_120) ;  /* 0xffffffa800c87947 */ /* 0x000fea000383ffff */
.L_x_37:
[----:B----4-:R-:W-:-:S07]  /*7950*/  MOV R0, UR5 ;  /* 0x0000000500007c02 */ /* 0x010fce0008000f00 */
.L_x_121:
[----:B-1----:R1:W2:Y:S02]  /*7960*/  SYNCS.PHASECHK.TRANS64.TRYWAIT P0, [R0+URZ], R3 ;  /* 0x00000003000075a7 */ /* 0x0022a400080011ff */
[----:B--2---:R-:W-:Y:S05]  /*7970*/  @!P0 NANOSLEEP.SYNCS 0x989680 ;  /* 0x009896800000895d */ /* 0x004fea0003900000 */
[----:B------:R-:W2:Y:S02]  /*7980*/  @!P0 SYNCS.PHASECHK.TRANS64 P0, [R0+URZ], R3 ;  /* 0x00000003000085a7 */ /* 0x000ea400080010ff */
[----:B--2---:R-:W-:Y:S05]  /*7990*/  @!P0 BRA `(.L_x_121) ;  /* 0xfffffffc00f08947 */ /* 0x004fea000383ffff */
[----:B------:R-:W-:Y:S05]  /*79a0*/  BRA `(.L_x_122) ;  /* 0xffffffa800d47947 */ /* 0x000fea000383ffff */
.L_x_38:
[----:B----4-:R-:W-:-:S07]  /*79b0*/  MOV R0, UR5 ;  /* 0x0000000500007c02 */ /* 0x010fce0008000f00 */
.L_x_123:
[----:B-1----:R1:W2:Y:S02]  /*79c0*/  SYNCS.PHASECHK.TRANS64.TRYWAIT P0, [R0+URZ], R3 ;  /* 0x00000003000075a7 */ /* 0x0022a400080011ff */
[----:B--2---:R-:W-:Y:S05]  /*79d0*/  @!P0 NANOSLEEP.SYNCS 0x989680 ;  /* 0x009896800000895d */ /* 0x004fea0003900000 */
[----:B------:R-:W2:Y:S02]  /*79e0*/  @!P0 SYNCS.PHASECHK.TRANS64 P0, [R0+URZ], R3 ;  /* 0x00000003000085a7 */ /* 0x000ea400080010ff */
[----:B--2---:R-:W-:Y:S05]  /*79f0*/  @!P0 BRA `(.L_x_123) ;  /* 0xfffffffc00f08947 */ /* 0x004fea000383ffff */
[----:B------:R-:W-:Y:S05]  /*7a00*/  BRA `(.L_x_124) ;  /* 0xffffffa800e07947 */ /* 0x000fea000383ffff */
.L_x_41:
[----:B-1----:R1:W2:Y:S02]  /*7a10*/  SYNCS.PHASECHK.TRANS64.TRYWAIT P0, [R0+URZ+0xe0], R4 ;  /* 0x0000e004000075a7 */ /* 0x0022a400080011ff */
[----:B--2---:R-:W-:Y:S05]  /*7a20*/  @!P0 NANOSLEEP.SYNCS 0x989680 ;  /* 0x009896800000895d */ /* 0x004fea0003900000 */
[----:B------:R-:W2:Y:S02]  /*7a30*/  @!P0 SYNCS.PHASECHK.TRANS64 P0, [R0+URZ+0xe0], R4 ;  /* 0x0000e004000085a7 */ /* 0x000ea400080010ff */
[----:B--2---:R-:W-:Y:S05]  /*7a40*/  @!P0 BRA `(.L_x_41) ;  /* 0xfffffffc00f08947 */ /* 0x004fea000383ffff */
[----:B------:R-:W-:Y:S05]  /*7a50*/  BRA `(.L_x_125) ;  /* 0xffffffac003c7947 */ /* 0x000fea000383ffff */
.L_x_42:
[----:B------:R-:W-:-:S07]  /*7a60*/  MOV R0, UR5 ;  /* 0x0000000500007c02 */ /* 0x000fce0008000f00 */
.L_x_126:
[----:B-1----:R1:W2:Y:S02]  /*7a70*/  SYNCS.PHASECHK.TRANS64.TRYWAIT P0, [R0+URZ+0x90], R5 ;  /* 0x00009005000075a7 */ /* 0x0022a400080011ff */
[----:B--2---:R-:W-:Y:S05]  /*7a80*/  @!P0 NANOSLEEP.SYNCS 0x989680 ;  /* 0x009896800000895d */ /* 0x004fea0003900000 */
[----:B------:R-:W2:Y:S02]  /*7a90*/  @!P0 SYNCS.PHASECHK.TRANS64 P0, [R0+URZ+0x90], R5 ;  /* 0x00009005000085a7 */ /* 0x000ea400080010ff */
[----:B--2---:R-:W-:Y:S05]  /*7aa0*/  @!P0 BRA `(.L_x_126) ;  /* 0xfffffffc00f08947 */ /* 0x004fea000383ffff */
[----:B------:R-:W-:Y:S05]  /*7ab0*/  BRA `(.L_x_127) ;  /* 0xffffffac004c7947 */ /* 0x000fea000383ffff */
.L_x_43:
[----:B-1----:R1:W2:Y:S02]  /*7ac0*/  SYNCS.PHASECHK.TRANS64.TRYWAIT P1, [R0+URZ+0x80], R4 ;  /* 0x00008004000075a7 */ /* 0x0022a400080211ff */
[----:B--2---:R-:W-:Y:S05]  /*7ad0*/  @!P1 NANOSLEEP.SYNCS 0x989680 ;  /* 0x009896800000995d */ /* 0x004fea0003900000 */
[----:B------:R-:W2:Y:S02]  /*7ae0*/  @!P1 SYNCS.PHASECHK.TRANS64 P1, [R0+URZ+0x80], R4 ;  /* 0x00008004000095a7 */ /* 0x000ea400080210ff */
[----:B--2---:R-:W-:Y:S05]  /*7af0*/  @!P1 BRA `(.L_x_43) ;  /* 0xfffffffc00f09947 */ /* 0x004fea000383ffff */
[----:B------:R-:W-:Y:S05]  /*7b00*/  BRA `(.L_x_128) ;  /* 0xffffffac007c7947 */ /* 0x000fea000383ffff */
.L_x_46:
[----:B------:R-:W-:-:S07]  /*7b10*/  MOV R0, UR5 ;  /* 0x0000000500007c02 */ /* 0x000fce0008000f00 */
.L_x_129:
[----:B-1----:R1:W2:Y:S02]  /*7b20*/  SYNCS.PHASECHK.TRANS64.TRYWAIT P0, [R0+URZ+0x90], R2 ;  /* 0x00009002000075a7 */ /* 0x0022a400080011ff */
[----:B--2---:R-:W-:Y:S05]  /*7b30*/  @!P0 NANOSLEEP.SYNCS 0x989680 ;  /* 0x009896800000895d */ /* 0x004fea0003900000 */
[----:B------:R-:W2:Y:S02]  /*7b40*/  @!P0 SYNCS.PHASECHK.TRANS64 P0, [R0+URZ+0x90], R2 ;  /* 0x00009002000085a7 */ /* 0x000ea400080010ff */
[----:B--2---:R-:W-:Y:S05]  /*7b50*/  @!P0 BRA `(.L_x_129) ;  /* 0xfffffffc00f08947 */ /* 0x004fea000383ffff */
[----:B------:R-:W-:Y:S05]  /*7b60*/  BRA `(.L_x_45) ;  /* 0xffffffac00d07947 */ /* 0x000fea000383ffff */
.L_x_53:
[----:B-1----:R1:W2:Y:S02]  /*7b70*/  SYNCS.PHASECHK.TRANS64.TRYWAIT P1, [R0+URZ+0x80], R2 ;  /* 0x00008002000075a7 */ /* 0x0022a400080211ff */
[----:B--2---:R-:W-:Y:S05]  /*7b80*/  @!P1 NANOSLEEP.SYNCS 0x989680 ;  /* 0x009896800000995d */ /* 0x004fea0003900000 */
[----:B------:R-:W2:Y:S02]  /*7b90*/  @!P1 SYNCS.PHASECHK.TRANS64 P1, [R0+URZ+0x80], R2 ;  /* 0x00008002000095a7 */ /* 0x000ea400080210ff */
[----:B--2---:R-:W-:Y:S05]  /*7ba0*/  @!P1 BRA `(.L_x_53) ;  /* 0xfffffffc00f09947 */ /* 0x004fea000383ffff */
[----:B------:R-:W-:Y:S05]  /*7bb0*/  BRA `(.L_x_130) ;  /* 0xffffffb400607947 */ /* 0x000fea000383ffff */
.L_x_54:
[----:B------:R-:W-:-:S07]  /*7bc0*/  MOV R2, UR6 ;  /* 0x0000000600027c02 */ /* 0x000fce0008000f00 */
.L_x_131:
[----:B-1----:R1:W2:Y:S02]  /*7bd0*/  SYNCS.PHASECHK.TRANS64.TRYWAIT P0, [R2+URZ+0xc0], R0 ;  /* 0x0000c000020075a7 */ /* 0x0022a400080011ff */
[----:B--2---:R-:W-:Y:S05]  /*7be0*/  @!P0 NANOSLEEP.SYNCS 0x989680 ;  /* 0x009896800000895d */ /* 0x004fea0003900000 */
[----:B------:R-:W2:Y:S02]  /*7bf0*/  @!P0 SYNCS.PHASECHK.TRANS64 P0, [R2+URZ+0xc0], R0 ;  /* 0x0000c000020085a7 */ /* 0x000ea400080010ff */
[----:B--2---:R-:W-:Y:S05]  /*7c00*/  @!P0 BRA `(.L_x_131) ;  /* 0xfffffffc00f08947 */ /* 0x004fea000383ffff */
[----:B------:R-:W-:Y:S05]  /*7c10*/  BRA `(.L_x_132) ;  /* 0xffffffb400987947 */ /* 0x000fea000383ffff */
.L_x_57:
[----:B------:R-:W-:Y:S07]  /*7c20*/  MOV R0, UR11 ;  /* 0x0000000b00007c02 */ /* 0x000fee0008000f00 */
.L_x_133:
[----:B-1----:R1:W2:Y:S02]  /*7c30*/  SYNCS.PHASECHK.TRANS64.TRYWAIT P0, [R0+URZ], R2 ;  /* 0x00000002000075a7 */ /* 0x0022a400080011ff */
[----:B--2---:R-:W-:Y:S05]  /*7c40*/  @!P0 NANOSLEEP.SYNCS 0x989680 ;  /* 0x009896800000895d */ /* 0x004fea0003900000 */
[----:B------:R-:W2:Y:S02]  /*7c50*/  @!P0 SYNCS.PHASECHK.TRANS64 P0, [R0+URZ], R2 ;  /* 0x00000002000085a7 */ /* 0x000ea400080010ff */
[----:B--2---:R-:W-:Y:S05]  /*7c60*/  @!P0 BRA `(.L_x_133) ;  /* 0xfffffffc00f08947 */ /* 0x004fea000383ffff */
[----:B------:R-:W-:Y:S05]  /*7c70*/  BRA `(.L_x_56) ;  /* 0xffffffb400b47947 */ /* 0x000fea000383ffff */
.L_x_60:
[----:B------:R-:W-:-:S07]  /*7c80*/  MOV R0, UR6 ;  /* 0x0000000600007c02 */ /* 0x000fce0008000f00 */
.L_x_134:
[----:B--2---:R2:W4:Y:S02]  /*7c90*/  SYNCS.PHASECHK.TRANS64.TRYWAIT P0, [R0+URZ], R2 ;  /* 0x00000002000075a7 */ /* 0x00452400080011ff */
[----:B----4-:R-:W-:Y:S05]  /*7ca0*/  @!P0 NANOSLEEP.SYNCS 0x989680 ;  /* 0x009896800000895d */ /* 0x010fea0003900000 */
[----:B------:R-:W4:Y:S02]  /*7cb0*/  @!P0 SYNCS.PHASECHK.TRANS64 P0, [R0+URZ], R2 ;  /* 0x00000002000085a7 */ /* 0x000f2400080010ff */
[----:B----4-:R-:W-:Y:S05]  /*7cc0*/  @!P0 BRA `(.L_x_134) ;  /* 0xfffffffc00f08947 */ /* 0x010fea000383ffff */
[----:B------:R-:W-:Y:S05]  /*7cd0*/  BRA `(.L_x_135) ;  /* 0xffffffb800e07947 */ /* 0x000fea000383ffff */
.L_x_61:
[----:B------:R-:W-:-:S07]  /*7ce0*/  MOV R0, UR6 ;  /* 0x0000000600007c02 */ /* 0x000fce0008000f00 */
.L_x_136:
[----:B-1----:R1:W2:Y:S02]  /*7cf0*/  SYNCS.PHASECHK.TRANS64.TRYWAIT P0, [R0+URZ], R3 ;  /* 0x00000003000075a7 */ /* 0x0022a400080011ff */
[----:B--2---:R-:W-:Y:S05]  /*7d00*/  @!P0 NANOSLEEP.SYNCS 0x989680 ;  /* 0x009896800000895d */ /* 0x004fea0003900000 */
[----:B------:R-:W2:Y:S02]  /*7d10*/  @!P0 SYNCS.PHASECHK.TRANS64 P0, [R0+URZ], R3 ;  /* 0x00000003000085a7 */ /* 0x000ea400080010ff */
[----:B--2---:R-:W-:Y:S05]  /*7d20*/  @!P0 BRA `(.L_x_136) ;  /* 0xfffffffc00f08947 */ /* 0x004fea000383ffff */
[----:B------:R-:W-:Y:S05]  /*7d30*/  BRA `(.L_x_137) ;  /* 0xffffffb800ec7947 */ /* 0x000fea000383ffff */
.L_x_62:
[----:B------:R-:W-:-:S07]  /*7d40*/  MOV R0, UR6 ;  /* 0x0000000600007c02 */ /* 0x000fce0008000f00 */
.L_x_138:
[----:B-1----:R1:W2:Y:S02]  /*7d50*/  SYNCS.PHASECHK.TRANS64.TRYWAIT P0, [R0+URZ], R3 ;  /* 0x00000003000075a7 */ /* 0x0022a400080011ff */
[----:B--2---:R-:W-:Y:S05]  /*7d60*/  @!P0 NANOSLEEP.SYNCS 0x989680 ;  /* 0x009896800000895d */ /* 0x004fea0003900000 */
[----:B------:R-:W2:Y:S02]  /*7d70*/  @!P0 SYNCS.PHASECHK.TRANS64 P0, [R0+URZ], R3 ;  /* 0x00000003000085a7 */ /* 0x000ea400080010ff */
[----:B--2---:R-:W-:Y:S05]  /*7d80*/  @!P0 BRA `(.L_x_138) ;  /* 0xfffffffc00f08947 */ /* 0x004fea000383ffff */
[----:B------:R-:W-:Y:S05]  /*7d90*/  BRA `(.L_x_139) ;  /* 0xffffffb800f87947 */ /* 0x000fea000383ffff */
.L_x_63:
[----:B-1----:R-:W-:-:S07]  /*7da0*/  MOV R0, UR7 ;  /* 0x0000000700007c02 */ /* 0x002fce0008000f00 */
.L_x_140:
[----:B-1----:R1:W2:Y:S02]  /*7db0*/  SYNCS.PHASECHK.TRANS64.TRYWAIT P0, [R0+URZ], R2 ;  /* 0x00000002000075a7 */ /* 0x0022a400080011ff */
[----:B--2---:R-:W-:Y:S05]  /*7dc0*/  @!P0 NANOSLEEP.SYNCS 0x989680 ;  /* 0x009896800000895d */ /* 0x004fea0003900000 */
[----:B------:R-:W2:Y:S02]  /*7dd0*/  @!P0 SYNCS.PHASECHK.TRANS64 P0, [R0+URZ], R2 ;  /* 0x00000002000085a7 */ /* 0x000ea400080010ff */
[----:B--2---:R-:W-:Y:S05]  /*7de0*/  @!P0 BRA `(.L_x_140) ;  /* 0xfffffffc00f08947 */ /* 0x004fea000383ffff */
[----:B------:R-:W-:Y:S05]  /*7df0*/  BRA `(.L_x_141) ;  /* 0xffffffbc00047947 */ /* 0x000fea000383ffff */
.L_x_68:
[----:B--2---:R2:W3:Y:S02]  /*7e00*/  SYNCS.PHASECHK.TRANS64.TRYWAIT P0, [R0+URZ+0x80], R2 ;  /* 0x00008002000075a7 */ /* 0x0044e400080011ff */
[----:B---3--:R-:W-:Y:S05]  /*7e10*/  @!P0 NANOSLEEP.SYNCS 0x989680 ;  /* 0x009896800000895d */ /* 0x008fea0003900000 */
[----:B------:R-:W3:Y:S02]  /*7e20*/  @!P0 SYNCS.PHASECHK.TRANS64 P0, [R0+URZ+0x80], R2 ;  /* 0x00008002000085a7 */ /* 0x000ee400080010ff */
[----:B---3--:R-:W-:Y:S05]  /*7e30*/  @!P0 BRA `(.L_x_68) ;  /* 0xfffffffc00f08947 */ /* 0x008fea000383ffff */
[----:B------:R-:W-:Y:S05]  /*7e40*/  BRA `(.L_x_142) ;  /* 0xffffffc000007947 */ /* 0x000fea000383ffff */
.L_x_71:
[----:B------:R-:W-:Y:S07]  /*7e50*/  MOV R0, UR7 ;  /* 0x0000000700007c02 */ /* 0x000fee0008000f00 */
.L_x_143:
[----:B--2---:R2:W3:Y:S02]  /*7e60*/  SYNCS.PHASECHK.TRANS64.TRYWAIT P0, [R0+URZ+0x78], R2 ;  /* 0x00007802000075a7 */ /* 0x0044e400080011ff */
[----:B---3--:R-:W-:Y:S05]  /*7e70*/  @!P0 NANOSLEEP.SYNCS 0x989680 ;  /* 0x009896800000895d */ /* 0x008fea0003900000 */
[----:B------:R-:W3:Y:S02]  /*7e80*/  @!P0 SYNCS.PHASECHK.TRANS64 P0, [R0+URZ+0x78], R2 ;  /* 0x00007802000085a7 */ /* 0x000ee400080010ff */
[----:B---3--:R-:W-:Y:S05]  /*7e90*/  @!P0 BRA `(.L_x_143) ;  /* 0xfffffffc00f08947 */ /* 0x008fea000383ffff */
[----:B------:R-:W-:Y:S05]  /*7ea0*/  BRA `(.L_x_70) ;  /* 0xffffffc000e07947 */ /* 0x000fea000383ffff */
.L_x_74:
[----:B------:R-:W-:Y:S07]  /*7eb0*/  MOV R0, UR15 ;  /* 0x0000000f00007c02 */ /* 0x000fee0008000f00 */
.L_x_144:
[----:B-1----:R1:W2:Y:S02]  /*7ec0*/  SYNCS.PHASECHK.TRANS64.TRYWAIT P0, [R0+URZ+0x58], R9 ;  /* 0x00005809000075a7 */ /* 0x0022a400080011ff */
[----:B--2---:R-:W-:Y:S05]  /*7ed0*/  @!P0 NANOSLEEP.SYNCS 0x989680 ;  /* 0x009896800000895d */ /* 0x004fea0003900000 */
[----:B------:R-:W2:Y:S02]  /*7ee0*/  @!P0 SYNCS.PHASECHK.TRANS64 P0, [R0+URZ+0x58], R9 ;  /* 0x00005809000085a7 */ /* 0x000ea400080010ff */
[----:B--2---:R-:W-:Y:S05]  /*7ef0*/  @!P0 BRA `(.L_x_144) ;  /* 0xfffffffc00f08947 */ /* 0x004fea000383ffff */
[----:B------:R-:W-:Y:S05]  /*7f00*/  BRA `(.L_x_145) ;  /* 0xffffffc400587947 */ /* 0x000fea000383ffff */
.L_x_75:
[----:B------:R-:W-:Y:S07]  /*7f10*/  MOV R0, UR13 ;  /* 0x0000000d00007c02 */ /* 0x000fee0008000f00 */
.L_x_146:
[----:B-1----:R1:W2:Y:S02]  /*7f20*/  SYNCS.PHASECHK.TRANS64.TRYWAIT P0, [R0+URZ+0x58], R14 ;  /* 0x0000580e000075a7 */ /* 0x0022a400080011ff */
[----:B--2---:R-:W-:Y:S05]  /*7f30*/  @!P0 NANOSLEEP.SYNCS 0x989680 ;  /* 0x009896800000895d */ /* 0x004fea0003900000 */
[----:B------:R-:W2:Y:S02]  /*7f40*/  @!P0 SYNCS.PHASECHK.TRANS64 P0, [R0+URZ+0x58], R14 ;  /* 0x0000580e000085a7 */ /* 0x000ea400080010ff */
[----:B--2---:R-:W-:Y:S05]  /*7f50*/  @!P0 BRA `(.L_x_146) ;  /* 0xfffffffc00f08947 */ /* 0x004fea000383ffff */
[----:B------:R-:W-:Y:S05]  /*7f60*/  BRA `(.L_x_147) ;  /* 0xffffffc400f87947 */ /* 0x000fea000383ffff */
.L_x_77:
[----:B------:R-:W-:-:S07]  /*7f70*/  MOV R0, UR4 ;  /* 0x0000000400007c02 */ /* 0x000fce0008000f00 */
.L_x_148:
[----:B-1----:R1:W3:Y:S02]  /*7f80*/  SYNCS.PHASECHK.TRANS64.TRYWAIT P0, [R0+URZ], R2 ;  /* 0x00000002000075a7 */ /* 0x0022e400080011ff */
[----:B---3--:R-:W-:Y:S05]  /*7f90*/  @!P0 NANOSLEEP.SYNCS 0x989680 ;  /* 0x009896800000895d */ /* 0x008fea0003900000 */
[----:B------:R-:W3:Y:S02]  /*7fa0*/  @!P0 SYNCS.PHASECHK.TRANS64 P0, [R0+URZ], R2 ;  /* 0x00000002000085a7 */ /* 0x000ee400080010ff */
[----:B---3--:R-:W-:Y:S05]  /*7fb0*/  @!P0 BRA `(.L_x_148) ;  /* 0xfffffffc00f08947 */ /* 0x008fea000383ffff */
[----:B------:R-:W-:Y:S05]  /*7fc0*/  BRA `(.L_x_149) ;  /* 0xffffffc800847947 */ /* 0x000fea000383ffff */
.L_x_78:
[----:B------:R-:W-:-:S07]  /*7fd0*/  MOV R0, UR4 ;  /* 0x0000000400007c02 */ /* 0x000fce0008000f00 */
.L_x_150:
[----:B-1----:R1:W3:Y:S02]  /*7fe0*/  SYNCS.PHASECHK.TRANS64.TRYWAIT P0, [R0+URZ], R2 ;  /* 0x00000002000075a7 */ /* 0x0022e400080011ff */
[----:B---3--:R-:W-:Y:S05]  /*7ff0*/  @!P0 NANOSLEEP.SYNCS 0x989680 ;  /* 0x009896800000895d */ /* 0x008fea0003900000 */
[----:B------:R-:W3:Y:S02]  /*8000*/  @!P0 SYNCS.PHASECHK.TRANS64 P0, [R0+URZ], R2 ;  /* 0x00000002000085a7 */ /* 0x000ee400080010ff */
[----:B---3--:R-:W-:Y:S05]  /*8010*/  @!P0 BRA `(.L_x_150) ;  /* 0xfffffffc00f08947 */ /* 0x008fea000383ffff */
[----:B------:R-:W-:Y:S05]  /*8020*/  BRA `(.L_x_151) ;  /* 0xffffffc800907947 */ /* 0x000fea000383ffff */
.L_x_80:
[----:B--2---:R2:W4:Y:S02]  /*8030*/  SYNCS.PHASECHK.TRANS64.TRYWAIT P0, [R0+URZ+0x80], R2 ;  /* 0x00008002000075a7 */ /* 0x00452400080011ff */
[----:B----4-:R-:W-:Y:S05]  /*8040*/  @!P0 NANOSLEEP.SYNCS 0x989680 ;  /* 0x009896800000895d */ /* 0x010fea0003900000 */
[----:B------:R-:W4:Y:S02]  /*8050*/  @!P0 SYNCS.PHASECHK.TRANS64 P0, [R0+URZ+0x80], R2 ;  /* 0x00008002000085a7 */ /* 0x000f2400080010ff */
[----:B----4-:R-:W-:Y:S05]  /*8060*/  @!P0 BRA `(.L_x_80) ;  /* 0xfffffffc00f08947 */ /* 0x010fea000383ffff */
[----:B------:R-:W-:Y:S05]  /*8070*/  BRA `(.L_x_152) ;  /* 0xffffffcc00747947 */ /* 0x000fea000383ffff */
.L_x_90:
[----:B-1----:R1:W3:Y:S02]  /*8080*/  SYNCS.PHASECHK.TRANS64.TRYWAIT P1, [R0+URZ+0x40], R3 ;  /* 0x00004003000075a7 */ /* 0x0022e400080211ff */
[----:B---3--:R-:W-:Y:S05]  /*8090*/  @!P1 NANOSLEEP.SYNCS 0x989680 ;  /* 0x009896800000995d */ /* 0x008fea0003900000 */
[----:B------:R-:W3:Y:S02]  /*80a0*/  @!P1 SYNCS.PHASECHK.TRANS64 P1, [R0+URZ+0x40], R3 ;  /* 0x00004003000095a7 */ /* 0x000ee400080210ff */
[----:B---3--:R-:W-:Y:S05]  /*80b0*/  @!P1 BRA `(.L_x_90) ;  /* 0xfffffffc00f09947 */ /* 0x008fea000383ffff */
[----:B------:R-:W-:Y:S05]  /*80c0*/  BRA `(.L_x_89) ;  /* 0xffffffd800a47947 */ /* 0x000fea000383ffff */
.L_x_92:
[----:B-1----:R1:W4:Y:S02]  /*80d0*/  SYNCS.PHASECHK.TRANS64.TRYWAIT P0, [R73+URZ+0xa0], R2 ;  /* 0x0000a002490075a7 */ /* 0x00232400080011ff */
[----:B----4-:R-:W-:Y:S05]  /*80e0*/  @!P0 NANOSLEEP.SYNCS 0x989680 ;  /* 0x009896800000895d */ /* 0x010fea0003900000 */
[----:B------:R-:W4:Y:S02]  /*80f0*/  @!P0 SYNCS.PHASECHK.TRANS64 P0, [R73+URZ+0xa0], R2 ;  /* 0x0000a002490085a7 */ /* 0x000f2400080010ff */
[----:B----4-:R-:W-:Y:S05]  /*8100*/  @!P0 BRA `(.L_x_92) ;  /* 0xfffffffc00f08947 */ /* 0x010fea000383ffff */
[----:B------:R-:W-:Y:S05]  /*8110*/  BRA `(.L_x_91) ;  /* 0xffffffd800dc7947 */ /* 0x000fea000383ffff */
.L_x_103:
[----:B--2---:R2:W4:Y:S02]  /*8120*/  SYNCS.PHASECHK.TRANS64.TRYWAIT P0, [R2+URZ+0x40], R107 ;  /* 0x0000406b020075a7 */ /* 0x00452400080011ff */
[----:B----4-:R-:W-:Y:S05]  /*8130*/  @!P0 NANOSLEEP.SYNCS 0x989680 ;  /* 0x009896800000895d */ /* 0x010fea0003900000 */
[----:B------:R-:W4:Y:S02]  /*8140*/  @!P0 SYNCS.PHASECHK.TRANS64 P0, [R2+URZ+0x40], R107 ;  /* 0x0000406b020085a7 */ /* 0x000f2400080010ff */
[----:B----4-:R-:W-:Y:S05]  /*8150*/  @!P0 BRA `(.L_x_103) ;  /* 0xfffffffc00f08947 */ /* 0x010fea000383ffff */
[----:B------:R-:W-:Y:S05]  /*8160*/  BRA `(.L_x_102) ;  /* 0xffffffe400c47947 */ /* 0x000fea000383ffff */
        .weak           $__internal_0_$__cuda_sm10x_tcgen05_guardrail_trap_col_being_dealloced_not_returned_by_alloc
        .type           $__internal_0_$__cuda_sm10x_tcgen05_guardrail_trap_col_being_dealloced_not_returned_by_alloc,@function
        .size           $__internal_0_$__cuda_sm10x_tcgen05_guardrail_trap_col_being_dealloced_not_returned_by_alloc,($__internal_1_$__cuda_sm10x_tcgen05_guardrail_trap_phase_invalid_during_alloc - $__internal_0_$__cuda_sm10x_tcgen05_guardrail_trap_col_being_dealloced_not_returned_by_alloc)
$__internal_0_$__cuda_sm10x_tcgen05_guardrail_trap_col_being_dealloced_not_returned_by_alloc:
[----:B------:R-:W-:Y:S05]  /*8170*/  BPT.TRAP 0x1 ;  /* 0x000000040000795c */ /* 0x000fea0000300000 */
[----:B------:R-:W-:-:S04]  /*8180*/  HFMA2 R3, -RZ, RZ, 0, 0 ;  /* 0x00000000ff037431 */ /* 0x000fc800000001ff */
[----:B------:R-:W-:Y:S05]  /*8190*/  RET.REL.NODEC R2 `(_ZN7cutlass13device_kernelINS_4gemm6kernel13GemmUniversalIN4cute5tupleIJiiiiEEENS1_10collective13CollectiveMmaINS1_35MainloopSm100TmaUmmaWarpSpecializedILi4ELi2ELi4ENS5_IJNS4_1CILi1EEESB_SB_EEEEENS5_IJNSA_ILi128EEENSA_ILi64EEESE_EEENS_6half_tENS5_IJlSB_lEEESH_SI_NS4_8TiledMMAINS4_8MMA_AtomIJNS4_20SM100_MMA_F16BF16_SSISH_SH_fLi128ELi64ELNS4_4UMMA5MajorE0ELSN_0ELNSM_7ScaleInE0ELSO_0EEEEEENS4_6LayoutISC_NS5_IJNSA_ILi0EEESS_SS_EEEEENS5_IJNS4_10UnderscoreESV_SV_EEEEENS4_13SM90_TMA_LOADENS4_14ComposedLayoutINS4_7SwizzleILi3ELi4ELi3EEENS4_18smem_ptr_flag_bitsILi16EEENSR_INS5_IJNSA_ILi8EEESF_EEENS5_IJSF_SB_EEEEEEEvNS4_8identityESY_S18_vS19_EENS_8epilogue10collective18CollectiveEpilogueINS1B_23Sm100TmaWarpSpecializedILi3ELi2ELi32ELb1ELb0EEEJSG_NS5_IJNSR_ISE_SB_EENSR_INSA_ILi32EEESB_EEEEESH_SI_SH_SI_NS1B_6fusion15FusionCallbacksIS1F_NS1K_17LinearCombinationISH_fSH_fLNS_15FloatRoundStyleE2EEESG_S1J_JEEENS4_5SM1004TMEM4LOAD26SM100_TMEM_LOAD_32dp32b32xESY_NSZ_INS10_ILi2ELi4ELi3EEES13_NSR_INS5_IJS14_S1H_EEENS5_IJS1H_SB_EEEEEEENS4_39AutoVectorizingCopyWithAssumedAlignmentILi128EEENS4_14SM90_TMA_STOREES1Y_S20_S20_EEEvvEEEEvNT_6ParamsE) ;  /* 0xffffff7c02987950 */ /* 0x000fea0003c3ffff */
        .weak           $__internal_1_$__cuda_sm10x_tcgen05_guardrail_trap_phase_invalid_during_alloc
        .type           $__internal_1_$__cuda_sm10x_tcgen05_guardrail_trap_phase_invalid_during_alloc,@function
        .size           $__internal_1_$__cuda_sm10x_tcgen05_guardrail_trap_phase_invalid_during_alloc,($__internal_2_$__cuda_sm10x_tcgen05_guardrail_trap_unallocated_columns_being_dealloced - $__internal_1_$__cuda_sm10x_tcgen05_guardrail_trap_phase_invalid_during_alloc)
$__internal_1_$__cuda_sm10x_tcgen05_guardrail_trap_phase_invalid_during_alloc:
[----:B------:R-:W-:Y:S05]  /*81a0*/  BPT.TRAP 0x1 ;  /* 0x000000040000795c */ /* 0x000fea0000300000 */
[----:B------:R-:W-:-:S04]  /*81b0*/  MOV R3, 0x0 ;  /* 0x0000000000037802 */ /* 0x000fc80000000f00 */
[----:B------:R-:W-:Y:S05]  /*81c0*/  RET.REL.NODEC R2 `(_ZN7cutlass13device_kernelINS_4gemm6kernel13GemmUniversalIN4cute5tupleIJiiiiEEENS1_10collective13CollectiveMmaINS1_35MainloopSm100TmaUmmaWarpSpecializedILi4ELi2ELi4ENS5_IJNS4_1CILi1EEESB_SB_EEEEENS5_IJNSA_ILi128EEENSA_ILi64EEESE_EEENS_6half_tENS5_IJlSB_lEEESH_SI_NS4_8TiledMMAINS4_8MMA_AtomIJNS4_20SM100_MMA_F16BF16_SSISH_SH_fLi128ELi64ELNS4_4UMMA5MajorE0ELSN_0ELNSM_7ScaleInE0ELSO_0EEEEEENS4_6LayoutISC_NS5_IJNSA_ILi0EEESS_SS_EEEEENS5_IJNS4_10UnderscoreESV_SV_EEEEENS4_13SM90_TMA_LOADENS4_14ComposedLayoutINS4_7SwizzleILi3ELi4ELi3EEENS4_18smem_ptr_flag_bitsILi16EEENSR_INS5_IJNSA_ILi8EEESF_EEENS5_IJSF_SB_EEEEEEEvNS4_8identityESY_S18_vS19_EENS_8epilogue10collective18CollectiveEpilogueINS1B_23Sm100TmaWarpSpecializedILi3ELi2ELi32ELb1ELb0EEEJSG_NS5_IJNSR_ISE_SB_EENSR_INSA_ILi32EEESB_EEEEESH_SI_SH_SI_NS1B_6fusion15FusionCallbacksIS1F_NS1K_17LinearCombinationISH_fSH_fLNS_15FloatRoundStyleE2EEESG_S1J_JEEENS4_5SM1004TMEM4LOAD26SM100_TMEM_LOAD_32dp32b32xESY_NSZ_INS10_ILi2ELi4ELi3EEES13_NSR_INS5_IJS14_S1H_EEENS5_IJS1H_SB_EEEEEEENS4_39AutoVectorizingCopyWithAssumedAlignmentILi128EEENS4_14SM90_TMA_STOREES1Y_S20_S20_EEEvvEEEEvNT_6ParamsE) ;  /* 0xffffff7c028c7950 */ /* 0x000fea0003c3ffff */
        .weak           $__internal_2_$__cuda_sm10x_tcgen05_guardrail_trap_unallocated_columns_being_dealloced
        .type           $__internal_2_$__cuda_sm10x_tcgen05_guardrail_trap_unallocated_columns_being_dealloced,@function
        .size           $__internal_2_$__cuda_sm10x_tcgen05_guardrail_trap_unallocated_columns_being_dealloced,(.L_x_154 - $__internal_2_$__cuda_sm10x_tcgen05_guardrail_trap_unallocated_columns_being_dealloced)
$__internal_2_$__cuda_sm10x_tcgen05_guardrail_trap_unallocated_columns_being_dealloced:
[----:B------:R-:W-:Y:S05]  /*81d0*/  BPT.TRAP 0x1 ;  /* 0x000000040000795c */ /* 0x000fea0000300000 */
[----:B------:R-:W-:-:S04]  /*81e0*/  HFMA2 R3, -RZ, RZ, 0, 0 ;  /* 0x00000000ff037431 */ /* 0x000fc800000001ff */
[----:B------:R-:W-:Y:S05]  /*81f0*/  RET.REL.NODEC R2 `(_ZN7cutlass13device_kernelINS_4gemm6kernel13GemmUniversalIN4cute5tupleIJiiiiEEENS1_10collective13CollectiveMmaINS1_35MainloopSm100TmaUmmaWarpSpecializedILi4ELi2ELi4ENS5_IJNS4_1CILi1EEESB_SB_EEEEENS5_IJNSA_ILi128EEENSA_ILi64EEESE_EEENS_6half_tENS5_IJlSB_lEEESH_SI_NS4_8TiledMMAINS4_8MMA_AtomIJNS4_20SM100_MMA_F16BF16_SSISH_SH_fLi128ELi64ELNS4_4UMMA5MajorE0ELSN_0ELNSM_7ScaleInE0ELSO_0EEEEEENS4_6LayoutISC_NS5_IJNSA_ILi0EEESS_SS_EEEEENS5_IJNS4_10UnderscoreESV_SV_EEEEENS4_13SM90_TMA_LOADENS4_14ComposedLayoutINS4_7SwizzleILi3ELi4ELi3EEENS4_18smem_ptr_flag_bitsILi16EEENSR_INS5_IJNSA_ILi8EEESF_EEENS5_IJSF_SB_EEEEEEEvNS4_8identityESY_S18_vS19_EENS_8epilogue10collective18CollectiveEpilogueINS1B_23Sm100TmaWarpSpecializedILi3ELi2ELi32ELb1ELb0EEEJSG_NS5_IJNSR_ISE_SB_EENSR_INSA_ILi32EEESB_EEEEESH_SI_SH_SI_NS1B_6fusion15FusionCallbacksIS1F_NS1K_17LinearCombinationISH_fSH_fLNS_15FloatRoundStyleE2EEESG_S1J_JEEENS4_5SM1004TMEM4LOAD26SM100_TMEM_LOAD_32dp32b32xESY_NSZ_INS10_ILi2ELi4ELi3EEES13_NSR_INS5_IJS14_S1H_EEENS5_IJS1H_SB_EEEEEEENS4_39AutoVectorizingCopyWithAssumedAlignmentILi128EEENS4_14SM90_TMA_STOREES1Y_S20_S20_EEEvvEEEEvNT_6ParamsE) ;  /* 0xffffff7c02807950 */ /* 0x000fea0003c3ffff */
.L_x_153:
[----:B------:R-:W-:-:S00]  /*8200*/  BRA `(.L_x_153) ;  /* 0xfffffffc00fc7947 */ /* 0x000fc0000383ffff */
[----:B------:R-:W-:-:S00]  /*8210*/  NOP ;  /* 0x0000000000007918 */ /* 0x000fc00000000000 */
        /* <DEDUP_REMOVED lines=14> */
.L_x_154:


//--------------------- .nv.global.init           --------------------------
	.section	.nv.global.init,"aw",@progbits
.nv.global.init:
	.type		$str$27,@object
	.size		$str$27,($str$28 - $str$27)
$str$27:
        /*0000*/ 	.byte	0x28, 0x61, 0x64, 0x64, 0x72, 0x65, 0x73, 0x73, 0x20, 0x26, 0x20, 0x6d, 0x61, 0x73, 0x6b, 0x29
        /*0010*/ 	.byte	0x20, 0x3d, 0x3d, 0x20, 0x30, 0x00
	.type		$str$28,@object
	.size		$str$28,($str$26 - $str$28)
$str$28:
        /*0016*/ 	.byte	0x2f, 0x74, 0x6d, 0x70, 0x2f, 0x63, 0x75, 0x74, 0x6c, 0x61, 0x73, 0x73, 0x5f, 0x73, 0x77, 0x65
        /*0026*/ 	.byte	0x65, 0x70, 0x5f, 0x73, 0x72, 0x63, 0x2f, 0x69, 0x6e, 0x63, 0x6c, 0x75, 0x64, 0x65, 0x2f, 0x63
        /*0036*/ 	.byte	0x75, 0x74, 0x65, 0x2f, 0x70, 0x6f, 0x69, 0x6e, 0x74, 0x65, 0x72, 0x5f, 0x66, 0x6c, 0x61, 0x67
        /*0046*/ 	.byte	0x67, 0x65, 0x64, 0x2e, 0x68, 0x70, 0x70, 0x00
	.type		$str$26,@object
	.size		$str$26,($str$25 - $str$26)
$str$26:
        /*004e*/ 	.byte	0x2f, 0x74, 0x6d, 0x70, 0x2f, 0x63, 0x75, 0x74, 0x6c, 0x61, 0x73, 0x73, 0x5f, 0x73, 0x77, 0x65
        /*005e*/ 	.byte	0x65, 0x70, 0x5f, 0x73, 0x72, 0x63, 0x2f, 0x69, 0x6e, 0x63, 0x6c, 0x75, 0x64, 0x65, 0x2f, 0x63
        /*006e*/ 	.byte	0x75, 0x74, 0x65, 0x2f, 0x61, 0x74, 0x6f, 0x6d, 0x2f, 0x63, 0x6f, 0x70, 0x79, 0x5f, 0x74, 0x72
        /*007e*/ 	.byte	0x61, 0x69, 0x74, 0x73, 0x5f, 0x73, 0x6d, 0x31, 0x30, 0x30, 0x2e, 0x68, 0x70, 0x70, 0x00
	.type		$str$25,@object
	.size		$str$25,(__unnamed_1 - $str$25)
$str$25:
        /*008d*/ 	.byte	0x28, 0x28, 0x75, 0x69, 0x6e, 0x74, 0x33, 0x32, 0x5f, 0x74, 0x28, 0x74, 0x68, 0x72, 0x65, 0x61
        /*009d*/ 	.byte	0x64, 0x49, 0x64, 0x78, 0x2e, 0x78, 0x29, 0x20, 0x2f, 0x20, 0x33, 0x32, 0x29, 0x20, 0x25, 0x20
        /*00ad*/ 	.byte	0x34, 0x29, 0x20, 0x3d, 0x3d, 0x20, 0x28, 0x28, 0x28, 0x74, 0x6d, 0x65, 0x6d, 0x5f, 0x61, 0x64
        /*00bd*/ 	.byte	0x64, 0x72, 0x20, 0x3e, 0x3e, 0x20, 0x31, 0x36, 0x29, 0x20, 0x2f, 0x20, 0x33, 0x32, 0x29, 0x20
        /*00cd*/ 	.byte	0x25, 0x20, 0x34, 0x29, 0x00
	.type		__unnamed_1,@object
	.size		__unnamed_1,(__unnamed_2 - __unnamed_1)
__unnamed_1:
        /*00d2*/ 	.byte	0x61, 0x75, 0x74, 0x6f, 0x20, 0x63, 0x75, 0x74, 0x65, 0x3a, 0x3a, 0x61, 0x73, 0x5f, 0x70, 0x6f
        /* <DEDUP_REMOVED lines=24> */
        /*0262*/ 	.byte	0x3e, 0x3e, 0x3e, 0x3e, 0x5d, 0x00
	.type		__unnamed_2,@object
	.size		__unnamed_2,(.L_2 - __unnamed_2)
__unnamed_2:
        /* <DEDUP_REMOVED lines=42> */
        /*0508*/ 	.byte	0x3e, 0x3e, 0x5d, 0x00
.L_2:


//--------------------- .nv.shared._ZN7cutlass13device_kernelINS_4gemm6kernel13GemmUniversalIN4cute5tupleIJiiiiEEENS1_10collective13CollectiveMmaINS1_35MainloopSm100TmaUmmaWarpSpecializedILi4ELi2ELi4ENS5_IJNS4_1CILi1EEESB_SB_EEEEENS5_IJNSA_ILi128EEENSA_ILi64EEESE_EEENS_6half_tENS5_IJlSB_lEEESH_SI_NS4_8TiledMMAINS4_8MMA_AtomIJNS4_20SM100_MMA_F16BF16_SSISH_SH_fLi128ELi64ELNS4_4UMMA5MajorE0ELSN_0ELNSM_7ScaleInE0ELSO_0EEEEEENS4_6LayoutISC_NS5_IJNSA_ILi0EEESS_SS_EEEEENS5_IJNS4_10UnderscoreESV_SV_EEEEENS4_13SM90_TMA_LOADENS4_14ComposedLayoutINS4_7SwizzleILi3ELi4ELi3EEENS4_18smem_ptr_flag_bitsILi16EEENSR_INS5_IJNSA_ILi8EEESF_EEENS5_IJSF_SB_EEEEEEEvNS4_8identityESY_S18_vS19_EENS_8epilogue10collective18CollectiveEpilogueINS1B_23Sm100TmaWarpSpecializedILi3ELi2ELi32ELb1ELb0EEEJSG_NS5_IJNSR_ISE_SB_EENSR_INSA_ILi32EEESB_EEEEESH_SI_SH_SI_NS1B_6fusion15FusionCallbacksIS1F_NS1K_17LinearCombinationISH_fSH_fLNS_15FloatRoundStyleE2EEESG_S1J_JEEENS4_5SM1004TMEM4LOAD26SM100_TMEM_LOAD_32dp32b32xESY_NSZ_INS10_ILi2ELi4ELi3EEES13_NSR_INS5_IJS14_S1H_EEENS5_IJS1H_SB_EEEEEEENS4_39AutoVectorizingCopyWithAssumedAlignmentILi128EEENS4_14SM90_TMA_STOREES1Y_S20_S20_EEEvvEEEEvNT_6ParamsE --------------------------
	.section	.nv.shared._ZN7cutlass13device_kernelINS_4gemm6kernel13GemmUniversalIN4cute5tupleIJiiiiEEENS1_10collective13CollectiveMmaINS1_35MainloopSm100TmaUmmaWarpSpecializedILi4ELi2ELi4ENS5_IJNS4_1CILi1EEESB_SB_EEEEENS5_IJNSA_ILi128EEENSA_ILi64EEESE_EEENS_6half_tENS5_IJlSB_lEEESH_SI_NS4_8TiledMMAINS4_8MMA_AtomIJNS4_20SM100_MMA_F16BF16_SSISH_SH_fLi128ELi64ELNS4_4UMMA5MajorE0ELSN_0ELNSM_7ScaleInE0ELSO_0EEEEEENS4_6LayoutISC_NS5_IJNSA_ILi0EEESS_SS_EEEEENS5_IJNS4_10UnderscoreESV_SV_EEEEENS4_13SM90_TMA_LOADENS4_14ComposedLayoutINS4_7SwizzleILi3ELi4ELi3EEENS4_18smem_ptr_flag_bitsILi16EEENSR_INS5_IJNSA_ILi8EEESF_EEENS5_IJSF_SB_EEEEEEEvNS4_8identityESY_S18_vS19_EENS_8epilogue10collective18CollectiveEpilogueINS1B_23Sm100TmaWarpSpecializedILi3ELi2ELi32ELb1ELb0EEEJSG_NS5_IJNSR_ISE_SB_EENSR_INSA_ILi32EEESB_EEEEESH_SI_SH_SI_NS1B_6fusion15FusionCallbacksIS1F_NS1K_17LinearCombinationISH_fSH_fLNS_15FloatRoundStyleE2EEESG_S1J_JEEENS4_5SM1004TMEM4LOAD26SM100_TMEM_LOAD_32dp32b32xESY_NSZ_INS10_ILi2ELi4ELi3EEES13_NSR_INS5_IJS14_S1H_EEENS5_IJS1H_SB_EEEEEEENS4_39AutoVectorizingCopyWithAssumedAlignmentILi128EEENS4_14SM90_TMA_STOREES1Y_S20_S20_EEEvvEEEEvNT_6ParamsE,"aw",@nobits
	.sectionflags	@""
	.align	16
	.zero		1024


//--------------------- .nv.shared.reserved.0     --------------------------
	.section	.nv.shared.reserved.0,"aw",@nobits
	.weak		__nv_reservedSMEM_offset_0_alias
	.size		__nv_reservedSMEM_offset_0_alias, 0, 64
	.other		__nv_reservedSMEM_offset_0_alias,@"STO_CUDA_RESERVED_SHARED STV_DEFAULT"
__nv_reservedSMEM_offset_0_alias:
	.zero		0
.nv.shared.reserved.0:
	.zero		64
	.weak		__nv_reservedSMEM_tcgen05_partition
	.type		__nv_reservedSMEM_tcgen05_partition,@object
	.size		__nv_reservedSMEM_tcgen05_partition,(.L_0 - __nv_reservedSMEM_tcgen05_partition)
__nv_reservedSMEM_tcgen05_partition:
	.zero		32
.L_0:


//--------------------- .nv.global                --------------------------
	.section	.nv.global,"aw",@nobits
.nv.global:
	.type		_ZN40_INTERNAL_880dbbc5_4_k_cu_7bb5e5c6_266544cute1_E,@object
	.size		_ZN40_INTERNAL_880dbbc5_4_k_cu_7bb5e5c6_266544cute1_E,(_ZN40_INTERNAL_880dbbc5_4_k_cu_7bb5e5c6_266544cuda3std3__45__cpo6cbeginE - _ZN40_INTERNAL_880dbbc5_4_k_cu_7bb5e5c6_266544cute1_E)
_ZN40_INTERNAL_880dbbc5_4_k_cu_7bb5e5c6_266544cute1_E:
	.zero		1
	.type		_ZN40_INTERNAL_880dbbc5_4_k_cu_7bb5e5c6_266544cuda3std3__45__cpo6cbeginE,@object
	.size		_ZN40_INTERNAL_880dbbc5_4_k_cu_7bb5e5c6_266544cuda3std3__45__cpo6cbeginE,(_ZN40_INTERNAL_880dbbc5_4_k_cu_7bb5e5c6_266544cuda3std3__48in_placeE - _ZN40_INTERNAL_880dbbc5_4_k_cu_7bb5e5c6_266544cuda3std3__45__cpo6cbeginE)
_ZN40_INTERNAL_880dbbc5_4_k_cu_7bb5e5c6_266544cuda3std3__45__cpo6cbeginE:
	.zero		1
	.type		_ZN40_INTERNAL_880dbbc5_4_k_cu_7bb5e5c6_266544cuda3std3__48in_placeE,@object
	.size		_ZN40_INTERNAL_880dbbc5_4_k_cu_7bb5e5c6_266544cuda3std3__48in_placeE,(_ZN40_INTERNAL_880dbbc5_4_k_cu_7bb5e5c6_266544cuda3std6ranges3__45__cpo9iter_moveE - _ZN40_INTERNAL_880dbbc5_4_k_cu_7bb5e5c6_266544cuda3std3__48in_placeE)
_ZN40_INTERNAL_880dbbc5_4_k_cu_7bb5e5c6_266544cuda3std3__48in_placeE:
	.zero		1
	.type		_ZN40_INTERNAL_880dbbc5_4_k_cu_7bb5e5c6_266544cuda3std6ranges3__45__cpo9iter_moveE,@object
	.size		_ZN40_INTERNAL_880dbbc5_4_k_cu_7bb5e5c6_266544cuda3std6ranges3__45__cpo9iter_moveE,(_ZN40_INTERNAL_880dbbc5_4_k_cu_7bb5e5c6_266544cuda3std3__45__cpo5beginE - _ZN40_INTERNAL_880dbbc5_4_k_cu_7bb5e5c6_266544cuda3std6ranges3__45__cpo9iter_moveE)
_ZN40_INTERNAL_880dbbc5_4_k_cu_7bb5e5c6_266544cuda3std6ranges3__45__cpo9iter_moveE:
	.zero		1
	.type		_ZN40_INTERNAL_880dbbc5_4_k_cu_7bb5e5c6_266544cuda3std3__45__cpo5beginE,@object
	.size		_ZN40_INTERNAL_880dbbc5_4_k_cu_7bb5e5c6_266544cuda3std3__45__cpo5beginE,(_ZN40_INTERNAL_880dbbc5_4_k_cu_7bb5e5c6_266544cuda3std3__442_GLOBAL__N__880dbbc5_4_k_cu_7bb5e5c6_266546ignoreE - _ZN40_INTERNAL_880dbbc5_4_k_cu_7bb5e5c6_266544cuda3std3__45__cpo5beginE)
_ZN40_INTERNAL_880dbbc5_4_k_cu_7bb5e5c6_266544cuda3std3__45__cpo5beginE:
	.zero		1
	.type		_ZN40_INTERNAL_880dbbc5_4_k_cu_7bb5e5c6_266544cuda3std3__442_GLOBAL__N__880dbbc5_4_k_cu_7bb5e5c6_266546ignoreE,@object
	.size		_ZN40_INTERNAL_880dbbc5_4_k_cu_7bb5e5c6_266544cuda3std3__442_GLOBAL__N__880dbbc5_4_k_cu_7bb5e5c6_266546ignoreE,(_ZN40_INTERNAL_880dbbc5_4_k_cu_7bb5e5c6_266544cute7productE - _ZN40_INTERNAL_880dbbc5_4_k_cu_7bb5e5c6_266544cuda3std3__442_GLOBAL__N__880dbbc5_4_k_cu_7bb5e5c6_266546ignoreE)
_ZN40_INTERNAL_880dbbc5_4_k_cu_7bb5e5c6_266544cuda3std3__442_GLOBAL__N__880dbbc5_4_k_cu_7bb5e5c6_266546ignoreE:
	.zero		1
	.type		_ZN40_INTERNAL_880dbbc5_4_k_cu_7bb5e5c6_266544cute7productE,@object
	.size		_ZN40_INTERNAL_880dbbc5_4_k_cu_7bb5e5c6_266544cute7productE,(_ZN40_INTERNAL_880dbbc5_4_k_cu_7bb5e5c6_266544cuda3std3__45__cpo3endE - _ZN40_INTERNAL_880dbbc5_4_k_cu_7bb5e5c6_266544cute7productE)
_ZN40_INTERNAL_880dbbc5_4_k_cu_7bb5e5c6_266544cute7productE:
	.zero		1
	.type		_ZN40_INTERNAL_880dbbc5_4_k_cu_7bb5e5c6_266544cuda3std3__45__cpo3endE,@object
	.size		_ZN40_INTERNAL_880dbbc5_4_k_cu_7bb5e5c6_266544cuda3std3__45__cpo3endE,(_ZN40_INTERNAL_880dbbc5_4_k_cu_7bb5e5c6_266544cuda3std3__419piecewise_constructE - _ZN40_INTERNAL_880dbbc5_4_k_cu_7bb5e5c6_266544cuda3std3__45__cpo3endE)
_ZN40_INTERNAL_880dbbc5_4_k_cu_7bb5e5c6_266544cuda3std3__45__cpo3endE:
	.zero		1
	.type		_ZN40_INTERNAL_880dbbc5_4_k_cu_7bb5e5c6_266544cuda3std3__419piecewise_constructE,@object
	.size		_ZN40_INTERNAL_880dbbc5_4_k_cu_7bb5e5c6_266544cuda3std3__419piecewise_constructE,(_ZN40_INTERNAL_880dbbc5_4_k_cu_7bb5e5c6_266544cuda3std3__45__cpo4cendE - _ZN40_INTERNAL_880dbbc5_4_k_cu_7bb5e5c6_266544cuda3std3__419piecewise_constructE)
_ZN40_INTERNAL_880dbbc5_4_k_cu_7bb5e5c6_266544cuda3std3__419piecewise_constructE:
	.zero		1
	.type		_ZN40_INTERNAL_880dbbc5_4_k_cu_7bb5e5c6_266544cuda3std3__45__cpo4cendE,@object
	.size		_ZN40_INTERNAL_880dbbc5_4_k_cu_7bb5e5c6_266544cuda3std3__45__cpo4cendE,(_ZN40_INTERNAL_880dbbc5_4_k_cu_7bb5e5c6_266544cuda3std6ranges3__45__cpo4swapE - _ZN40_INTERNAL_880dbbc5_4_k_cu_7bb5e5c6_266544cuda3std3__45__cpo4cendE)
_ZN40_INTERNAL_880dbbc5_4_k_cu_7bb5e5c6_266544cuda3std3__45__cpo4cendE:
	.zero		1
	.type		_ZN40_INTERNAL_880dbbc5_4_k_cu_7bb5e5c6_266544cuda3std6ranges3__45__cpo4swapE,@object
	.size		_ZN40_INTERNAL_880dbbc5_4_k_cu_7bb5e5c6_266544cuda3std6ranges3__45__cpo4swapE,(.L_10 - _ZN40_INTERNAL_880dbbc5_4_k_cu_7bb5e5c6_266544cuda3std6ranges3__45__cpo4swapE)
_ZN40_INTERNAL_880dbbc5_4_k_cu_7bb5e5c6_266544cuda3std6ranges3__45__cpo4swapE:
	.zero		1
.L_10:


//--------------------- .nv.constant0._ZN7cutlass13device_kernelINS_4gemm6kernel13GemmUniversalIN4cute5tupleIJiiiiEEENS1_10collective13CollectiveMmaINS1_35MainloopSm100TmaUmmaWarpSpecializedILi4ELi2ELi4ENS5_IJNS4_1CILi1EEESB_SB_EEEEENS5_IJNSA_ILi128EEENSA_ILi64EEESE_EEENS_6half_tENS5_IJlSB_lEEESH_SI_NS4_8TiledMMAINS4_8MMA_AtomIJNS4_20SM100_MMA_F16BF16_SSISH_SH_fLi128ELi64ELNS4_4UMMA5MajorE0ELSN_0ELNSM_7ScaleInE0ELSO_0EEEEEENS4_6LayoutISC_NS5_IJNSA_ILi0EEESS_SS_EEEEENS5_IJNS4_10UnderscoreESV_SV_EEEEENS4_13SM90_TMA_LOADENS4_14ComposedLayoutINS4_7SwizzleILi3ELi4ELi3EEENS4_18smem_ptr_flag_bitsILi16EEENSR_INS5_IJNSA_ILi8EEESF_EEENS5_IJSF_SB_EEEEEEEvNS4_8identityESY_S18_vS19_EENS_8epilogue10collective18CollectiveEpilogueINS1B_23Sm100TmaWarpSpecializedILi3ELi2ELi32ELb1ELb0EEEJSG_NS5_IJNSR_ISE_SB_EENSR_INSA_ILi32EEESB_EEEEESH_SI_SH_SI_NS1B_6fusion15FusionCallbacksIS1F_NS1K_17LinearCombinationISH_fSH_fLNS_15FloatRoundStyleE2EEESG_S1J_JEEENS4_5SM1004TMEM4LOAD26SM100_TMEM_LOAD_32dp32b32xESY_NSZ_INS10_ILi2ELi4ELi3EEES13_NSR_INS5_IJS14_S1H_EEENS5_IJS1H_SB_EEEEEEENS4_39AutoVectorizingCopyWithAssumedAlignmentILi128EEENS4_14SM90_TMA_STOREES1Y_S20_S20_EEEvvEEEEvNT_6ParamsE --------------------------
	.section	.nv.constant0._ZN7cutlass13device_kernelINS_4gemm6kernel13GemmUniversalIN4cute5tupleIJiiiiEEENS1_10collective13CollectiveMmaINS1_35MainloopSm100TmaUmmaWarpSpecializedILi4ELi2ELi4ENS5_IJNS4_1CILi1EEESB_SB_EEEEENS5_IJNSA_ILi128EEENSA_ILi64EEESE_EEENS_6half_tENS5_IJlSB_lEEESH_SI_NS4_8TiledMMAINS4_8MMA_AtomIJNS4_20SM100_MMA_F16BF16_SSISH_SH_fLi128ELi64ELNS4_4UMMA5MajorE0ELSN_0ELNSM_7ScaleInE0ELSO_0EEEEEENS4_6LayoutISC_NS5_IJNSA_ILi0EEESS_SS_EEEEENS5_IJNS4_10UnderscoreESV_SV_EEEEENS4_13SM90_TMA_LOADENS4_14ComposedLayoutINS4_7SwizzleILi3ELi4ELi3EEENS4_18smem_ptr_flag_bitsILi16EEENSR_INS5_IJNSA_ILi8EEESF_EEENS5_IJSF_SB_EEEEEEEvNS4_8identityESY_S18_vS19_EENS_8epilogue10collective18CollectiveEpilogueINS1B_23Sm100TmaWarpSpecializedILi3ELi2ELi32ELb1ELb0EEEJSG_NS5_IJNSR_ISE_SB_EENSR_INSA_ILi32EEESB_EEEEESH_SI_SH_SI_NS1B_6fusion15FusionCallbacksIS1F_NS1K_17LinearCombinationISH_fSH_fLNS_15FloatRoundStyleE2EEESG_S1J_JEEENS4_5SM1004TMEM4LOAD26SM100_TMEM_LOAD_32dp32b32xESY_NSZ_INS10_ILi2ELi4ELi3EEES13_NSR_INS5_IJS14_S1H_EEENS5_IJS1H_SB_EEEEEEENS4_39AutoVectorizingCopyWithAssumedAlignmentILi128EEENS4_14SM90_TMA_STOREES1Y_S20_S20_EEEvvEEEEvNT_6ParamsE,"a",@progbits
	.sectionflags	@""
	.align	4
.nv.constant0._ZN7cutlass13device_kernelINS_4gemm6kernel13GemmUniversalIN4cute5tupleIJiiiiEEENS1_10collective13CollectiveMmaINS1_35MainloopSm100TmaUmmaWarpSpecializedILi4ELi2ELi4ENS5_IJNS4_1CILi1EEESB_SB_EEEEENS5_IJNSA_ILi128EEENSA_ILi64EEESE_EEENS_6half_tENS5_IJlSB_lEEESH_SI_NS4_8TiledMMAINS4_8MMA_AtomIJNS4_20SM100_MMA_F16BF16_SSISH_SH_fLi128ELi64ELNS4_4UMMA5MajorE0ELSN_0ELNSM_7ScaleInE0ELSO_0EEEEEENS4_6LayoutISC_NS5_IJNSA_ILi0EEESS_SS_EEEEENS5_IJNS4_10UnderscoreESV_SV_EEEEENS4_13SM90_TMA_LOADENS4_14ComposedLayoutINS4_7SwizzleILi3ELi4ELi3EEENS4_18smem_ptr_flag_bitsILi16EEENSR_INS5_IJNSA_ILi8EEESF_EEENS5_IJSF_SB_EEEEEEEvNS4_8identityESY_S18_vS19_EENS_8epilogue10collective18CollectiveEpilogueINS1B_23Sm100TmaWarpSpecializedILi3ELi2ELi32ELb1ELb0EEEJSG_NS5_IJNSR_ISE_SB_EENSR_INSA_ILi32EEESB_EEEEESH_SI_SH_SI_NS1B_6fusion15FusionCallbacksIS1F_NS1K_17LinearCombinationISH_fSH_fLNS_15FloatRoundStyleE2EEESG_S1J_JEEENS4_5SM1004TMEM4LOAD26SM100_TMEM_LOAD_32dp32b32xESY_NSZ_INS10_ILi2ELi4ELi3EEES13_NSR_INS5_IJS14_S1H_EEENS5_IJS1H_SB_EEEEEEENS4_39AutoVectorizingCopyWithAssumedAlignmentILi128EEENS4_14SM90_TMA_STOREES1Y_S20_S20_EEEvvEEEEvNT_6ParamsE:
	.zero		2944


//--------------------- SYMBOLS --------------------------

	.type		.nv.reservedSmem.offset0,@object
	.size		.nv.reservedSmem.offset0,0x4
	.type		.nv.reservedSmem.cap,@object
	.size		.nv.reservedSmem.cap,0x4
	.type		__assertfail,@function
